// auto-generated by cutlass_sweep.gemm — config: {"arch": "sm_90", "cluster_m": 4, "cluster_n": 4, "dtype": "fp16", "dtype_b": "fp16", "layout": "tn", "stages": 2, "tile_k": 64, "tile_m": 128, "tile_n": 128}
#include "cutlass/cutlass.h"
#include "cutlass/gemm/collective/collective_builder.hpp"
#include "cutlass/gemm/device/gemm_universal_adapter.h"
#include "cutlass/gemm/kernel/gemm_universal.hpp"
#include "cutlass/epilogue/collective/collective_builder.hpp"

using ElemA = cutlass::half_t;
using ElemB = cutlass::half_t;
using ElemCD = cutlass::half_t;
using Acc  = float;
using TileShape    = cute::Shape<cute::_128, cute::_128, cute::_64>;
using ClusterShape = cute::Shape<cute::_4, cute::_4, cute::_1>;

using CollectiveEpilogue = typename cutlass::epilogue::collective::CollectiveBuilder<
    cutlass::arch::Sm90, cutlass::arch::OpClassTensorOp,
    TileShape, ClusterShape,
    cutlass::epilogue::collective::EpilogueTileAuto,
    Acc, Acc,
    ElemCD, cutlass::layout::RowMajor, 128 / cutlass::sizeof_bits<ElemCD>::value,
    ElemCD, cutlass::layout::RowMajor, 128 / cutlass::sizeof_bits<ElemCD>::value,
    cutlass::epilogue::collective::EpilogueScheduleAuto
  >::CollectiveOp;

using CollectiveMainloop = typename cutlass::gemm::collective::CollectiveBuilder<
    cutlass::arch::Sm90, cutlass::arch::OpClassTensorOp,
    ElemA, cutlass::layout::ColumnMajor, 128 / cutlass::sizeof_bits<ElemA>::value,
    ElemB, cutlass::layout::RowMajor, 128 / cutlass::sizeof_bits<ElemB>::value,
    Acc,
    TileShape, ClusterShape,
    cutlass::gemm::collective::StageCount<2>,
    cutlass::gemm::collective::KernelScheduleAuto
  >::CollectiveOp;

using GemmKernel = cutlass::gemm::kernel::GemmUniversal<
    cute::Shape<int,int,int,int>,
    CollectiveMainloop,
    CollectiveEpilogue
>;
using Gemm = cutlass::gemm::device::GemmUniversalAdapter<GemmKernel>;

// Force the device kernel symbol into the cubin without needing a host main.
auto* _anchor = &cutlass::device_kernel<GemmKernel>;


// ===== COMPILED SASS (sm_90a) =====

	.target	sm_90a

	.elftype	@"ET_EXEC"


//--------------------- .note.nv.tkinfo           --------------------------
	.section	.note.nv.tkinfo,"",@"SHT_NOTE"
	.sectionflags	@"SHF_NOTE_NV_TKINFO"
	.tkinfo
        /*0018*/ 	.word	0x00000002
        /*0030*/ 	.string	""
        /*0030*/ 	.string	"ptxas"
        /*0030*/ 	.string	"Cuda compilation tools, release 13.0, V13.0.88"
        /*0030*/ 	.string	"Build cuda_13.0.r13.0/compiler.36424714_0"
        /*0030*/ 	.string	"-arch sm_90a -m 64 "



//--------------------- .note.nv.cuinfo           --------------------------
	.section	.note.nv.cuinfo,"",@"SHT_NOTE"
	.sectionflags	@"SHF_NOTE_NV_CUINFO"
        /*0018*/ 	.short	0x0002
        /*001a*/ 	.short	0x005a
        /*001c*/ 	.short	0x0082
	.zero		2


//--------------------- .nv.info                  --------------------------
	.section	.nv.info,"",@"SHT_CUDA_INFO"
	.align	4


	//----- nvinfo : EIATTR_REGCOUNT
	.align		4
        /*0000*/ 	.byte	0x04, 0x2f
        /*0002*/ 	.short	(.L_15 - .L_14)
	.align		4
.L_14:
        /*0004*/ 	.word	index@(_ZN7cutlass13device_kernelINS_4gemm6kernel13GemmUniversalIN4cute5tupleIJiiiiEEENS1_10collective13CollectiveMmaINS1_34MainloopSm90TmaGmmaWarpSpecializedILi2ENS5_IJNS4_1CILi4EEESB_NSA_ILi1EEEEEENS1_35KernelTmaWarpSpecializedCooperativeEEENS5_IJNSA_ILi128EEESG_NSA_ILi64EEEEEENS_6half_tENS5_IJSC_llEEESJ_SK_NS4_8TiledMMAINS4_8MMA_AtomIJNS4_4SM904GMMA26MMA_64x128x16_F32F16F16_SSILNSO_5MajorE1ELSQ_1ELNSO_7ScaleInE1ELSR_1EEEEEENS4_6LayoutINS5_IJNSA_ILi2EEESC_SC_EEENS5_IJSC_NSA_ILi0EEESX_EEEEENS5_IJNS4_10UnderscoreES10_S10_EEEEENS4_23SM90_TMA_LOAD_MULTICASTENS4_14ComposedLayoutINS4_7SwizzleILi3ELi4ELi3EEENS4_18smem_ptr_flag_bitsILi16EEENSU_INS5_IJSH_NSA_ILi8EEEEEENS5_IJSC_SH_EEEEEEEvNS4_8identityES13_S1D_vS1E_EENS_8epilogue10collective6detail29Sm90TmaWarpSpecializedAdapterINS1H_15DefaultEpilogueISJ_NS5_IJlSC_lEEES1L_NS1G_6thread17LinearCombinationISJ_Li1EffLNS1M_9ScaleType4KindE0ELNS_15FloatRoundStyleE2ESJ_EENS1_15EpilogueDefaultEEEEEvvEEEEvNT_6ParamsE)
        /*0008*/ 	.word	0x000000a8


	//----- nvinfo : EIATTR_FRAME_SIZE
	.align		4
.L_15:
        /*000c*/ 	.byte	0x04, 0x11
        /*000e*/ 	.short	(.L_17 - .L_16)
	.align		4
.L_16:
        /*0010*/ 	.word	index@(_ZN7cutlass13device_kernelINS_4gemm6kernel13GemmUniversalIN4cute5tupleIJiiiiEEENS1_10collective13CollectiveMmaINS1_34MainloopSm90TmaGmmaWarpSpecializedILi2ENS5_IJNS4_1CILi4EEESB_NSA_ILi1EEEEEENS1_35KernelTmaWarpSpecializedCooperativeEEENS5_IJNSA_ILi128EEESG_NSA_ILi64EEEEEENS_6half_tENS5_IJSC_llEEESJ_SK_NS4_8TiledMMAINS4_8MMA_AtomIJNS4_4SM904GMMA26MMA_64x128x16_F32F16F16_SSILNSO_5MajorE1ELSQ_1ELNSO_7ScaleInE1ELSR_1EEEEEENS4_6LayoutINS5_IJNSA_ILi2EEESC_SC_EEENS5_IJSC_NSA_ILi0EEESX_EEEEENS5_IJNS4_10UnderscoreES10_S10_EEEEENS4_23SM90_TMA_LOAD_MULTICASTENS4_14ComposedLayoutINS4_7SwizzleILi3ELi4ELi3EEENS4_18smem_ptr_flag_bitsILi16EEENSU_INS5_IJSH_NSA_ILi8EEEEEENS5_IJSC_SH_EEEEEEEvNS4_8identityES13_S1D_vS1E_EENS_8epilogue10collective6detail29Sm90TmaWarpSpecializedAdapterINS1H_15DefaultEpilogueISJ_NS5_IJlSC_lEEES1L_NS1G_6thread17LinearCombinationISJ_Li1EffLNS1M_9ScaleType4KindE0ELNS_15FloatRoundStyleE2ESJ_EENS1_15EpilogueDefaultEEEEEvvEEEEvNT_6ParamsE)
        /*0014*/ 	.word	0x00000000


	//----- nvinfo : EIATTR_MIN_STACK_SIZE
	.align		4
.L_17:
        /*0018*/ 	.byte	0x04, 0x12
        /*001a*/ 	.short	(.L_19 - .L_18)
	.align		4
.L_18:
        /*001c*/ 	.word	index@(_ZN7cutlass13device_kernelINS_4gemm6kernel13GemmUniversalIN4cute5tupleIJiiiiEEENS1_10collective13CollectiveMmaINS1_34MainloopSm90TmaGmmaWarpSpecializedILi2ENS5_IJNS4_1CILi4EEESB_NSA_ILi1EEEEEENS1_35KernelTmaWarpSpecializedCooperativeEEENS5_IJNSA_ILi128EEESG_NSA_ILi64EEEEEENS_6half_tENS5_IJSC_llEEESJ_SK_NS4_8TiledMMAINS4_8MMA_AtomIJNS4_4SM904GMMA26MMA_64x128x16_F32F16F16_SSILNSO_5MajorE1ELSQ_1ELNSO_7ScaleInE1ELSR_1EEEEEENS4_6LayoutINS5_IJNSA_ILi2EEESC_SC_EEENS5_IJSC_NSA_ILi0EEESX_EEEEENS5_IJNS4_10UnderscoreES10_S10_EEEEENS4_23SM90_TMA_LOAD_MULTICASTENS4_14ComposedLayoutINS4_7SwizzleILi3ELi4ELi3EEENS4_18smem_ptr_flag_bitsILi16EEENSU_INS5_IJSH_NSA_ILi8EEEEEENS5_IJSC_SH_EEEEEEEvNS4_8identityES13_S1D_vS1E_EENS_8epilogue10collective6detail29Sm90TmaWarpSpecializedAdapterINS1H_15DefaultEpilogueISJ_NS5_IJlSC_lEEES1L_NS1G_6thread17LinearCombinationISJ_Li1EffLNS1M_9ScaleType4KindE0ELNS_15FloatRoundStyleE2ESJ_EENS1_15EpilogueDefaultEEEEEvvEEEEvNT_6ParamsE)
        /*0020*/ 	.word	0x00000000
.L_19:


//--------------------- .nv.compat                --------------------------
	.section	.nv.compat,"",@"SHT_CUDA_COMPAT_INFO"
	.align	4
        /*0000*/ 	.byte	0x02, 0x09, 0x01, 0x00, 0x02, 0x02, 0x04, 0x00, 0x02, 0x05, 0x05, 0x00, 0x03, 0x07, 0x01, 0x01
        /*0010*/ 	.byte	0x02, 0x03, 0x01, 0x00, 0x02, 0x06, 0x01, 0x00, 0x04, 0x0b, 0x08, 0x00, 0x00, 0x00, 0x00, 0x00
        /*0020*/ 	.byte	0x00, 0x00, 0x00, 0x00


//--------------------- .nv.info._ZN7cutlass13device_kernelINS_4gemm6kernel13GemmUniversalIN4cute5tupleIJiiiiEEENS1_10collective13CollectiveMmaINS1_34MainloopSm90TmaGmmaWarpSpecializedILi2ENS5_IJNS4_1CILi4EEESB_NSA_ILi1EEEEEENS1_35KernelTmaWarpSpecializedCooperativeEEENS5_IJNSA_ILi128EEESG_NSA_ILi64EEEEEENS_6half_tENS5_IJSC_llEEESJ_SK_NS4_8TiledMMAINS4_8MMA_AtomIJNS4_4SM904GMMA26MMA_64x128x16_F32F16F16_SSILNSO_5MajorE1ELSQ_1ELNSO_7ScaleInE1ELSR_1EEEEEENS4_6LayoutINS5_IJNSA_ILi2EEESC_SC_EEENS5_IJSC_NSA_ILi0EEESX_EEEEENS5_IJNS4_10UnderscoreES10_S10_EEEEENS4_23SM90_TMA_LOAD_MULTICASTENS4_14ComposedLayoutINS4_7SwizzleILi3ELi4ELi3EEENS4_18smem_ptr_flag_bitsILi16EEENSU_INS5_IJSH_NSA_ILi8EEEEEENS5_IJSC_SH_EEEEEEEvNS4_8identityES13_S1D_vS1E_EENS_8epilogue10collective6detail29Sm90TmaWarpSpecializedAdapterINS1H_15DefaultEpilogueISJ_NS5_IJlSC_lEEES1L_NS1G_6thread17LinearCombinationISJ_Li1EffLNS1M_9ScaleType4KindE0ELNS_15FloatRoundStyleE2ESJ_EENS1_15EpilogueDefaultEEEEEvvEEEEvNT_6ParamsE --------------------------
	.section	.nv.info._ZN7cutlass13device_kernelINS_4gemm6kernel13GemmUniversalIN4cute5tupleIJiiiiEEENS1_10collective13CollectiveMmaINS1_34MainloopSm90TmaGmmaWarpSpecializedILi2ENS5_IJNS4_1CILi4EEESB_NSA_ILi1EEEEEENS1_35KernelTmaWarpSpecializedCooperativeEEENS5_IJNSA_ILi128EEESG_NSA_ILi64EEEEEENS_6half_tENS5_IJSC_llEEESJ_SK_NS4_8TiledMMAINS4_8MMA_AtomIJNS4_4SM904GMMA26MMA_64x128x16_F32F16F16_SSILNSO_5MajorE1ELSQ_1ELNSO_7ScaleInE1ELSR_1EEEEEENS4_6LayoutINS5_IJNSA_ILi2EEESC_SC_EEENS5_IJSC_NSA_ILi0EEESX_EEEEENS5_IJNS4_10UnderscoreES10_S10_EEEEENS4_23SM90_TMA_LOAD_MULTICASTENS4_14ComposedLayoutINS4_7SwizzleILi3ELi4ELi3EEENS4_18smem_ptr_flag_bitsILi16EEENSU_INS5_IJSH_NSA_ILi8EEEEEENS5_IJSC_SH_EEEEEEEvNS4_8identityES13_S1D_vS1E_EENS_8epilogue10collective6detail29Sm90TmaWarpSpecializedAdapterINS1H_15DefaultEpilogueISJ_NS5_IJlSC_lEEES1L_NS1G_6thread17LinearCombinationISJ_Li1EffLNS1M_9ScaleType4KindE0ELNS_15FloatRoundStyleE2ESJ_EENS1_15EpilogueDefaultEEEEEvvEEEEvNT_6ParamsE,"",@"SHT_CUDA_INFO"
	.sectionflags	@""
	.align	4


	//----- nvinfo : EIATTR_CUDA_API_VERSION
	.align		4
        /*0000*/ 	.byte	0x04, 0x37
        /*0002*/ 	.short	(.L_21 - .L_20)
.L_20:
        /*0004*/ 	.word	0x00000082


	//----- nvinfo : EIATTR_KPARAM_INFO
	.align		4
.L_21:
        /*0008*/ 	.byte	0x04, 0x17
        /*000a*/ 	.short	(.L_23 - .L_22)
.L_22:
        /*000c*/ 	.word	0x00000000
        /*0010*/ 	.short	0x0000
        /*0012*/ 	.short	0x0070
        /*0014*/ 	.byte	0x00, 0xf0, 0x01, 0x10


	//----- nvinfo : EIATTR_SPARSE_MMA_MASK
	.align		4
.L_23:
        /*0018*/ 	.byte	0x03, 0x50
        /*001a*/ 	.short	0x0000


	//----- nvinfo : EIATTR_MAXREG_COUNT
	.align		4
        /*001c*/ 	.byte	0x03, 0x1b
        /*001e*/ 	.short	0x00a8


	//----- nvinfo : EIATTR_NUM_BARRIERS
	.align		4
        /*0020*/ 	.byte	0x02, 0x4c
        /*0022*/ 	.byte	0x01
	.zero		1


	//----- nvinfo : EIATTR_EXTERNS
	.align		4
        /*0024*/ 	.byte	0x04, 0x0f
        /*0026*/ 	.short	(.L_25 - .L_24)


	//   ....[0]....
	.align		4
.L_24:
        /*0028*/ 	.word	index@(__assertfail)


	//----- nvinfo : EIATTR_MERCURY_ISA_VERSION
	.align		4
.L_25:
        /*002c*/ 	.byte	0x03, 0x5f
        /*002e*/ 	.short	0x0101


	//----- nvinfo : EIATTR_INT_WARP_WIDE_INSTR_OFFSETS
	.align		4
        /*0030*/ 	.byte	0x04, 0x31
        /*0032*/ 	.short	(.L_27 - .L_26)


	//   ....[0]....
.L_26:
        /*0034*/ 	.word	0x00000480


	//   ....[1]....
        /*0038*/ 	.word	0x00000490


	//   ....[2]....
        /*003c*/ 	.word	0x00000640


	//   ....[3]....
        /*0040*/ 	.word	0x00001ed0


	//----- nvinfo : EIATTR_COOP_GROUP_MASK_REGIDS
	.align		4
.L_27:
        /*0044*/ 	.byte	0x04, 0x29
        /*0046*/ 	.short	(.L_29 - .L_28)


	//   ....[0]....
.L_28:
        /*0048*/ 	.word	0xffffffff


	//   ....[1]....
        /*004c*/ 	.word	0xffffffff


	//   ....[2]....
        /*0050*/ 	.word	0xffffffff


	//   ....[3]....
        /*0054*/ 	.word	0xffffffff


	//   ....[4]....
        /*0058*/ 	.word	0xffffffff


	//   ....[5]....
        /*005c*/ 	.word	0xffffffff


	//----- nvinfo : EIATTR_COOP_GROUP_INSTR_OFFSETS
	.align		4
.L_29:
        /*0060*/ 	.byte	0x04, 0x28
        /*0062*/ 	.short	(.L_31 - .L_30)


	//   ....[0]....
.L_30:
        /*0064*/ 	.word	0x00000060


	//   ....[1]....
        /*0068*/ 	.word	0x00000070


	//   ....[2]....
        /*006c*/ 	.word	0x00000130


	//   ....[3]....
        /*0070*/ 	.word	0x000002c0


	//   ....[4]....
        /*0074*/ 	.word	0x000007e0


	//   ....[5]....
        /*0078*/ 	.word	0x00001460


	//----- nvinfo : EIATTR_REG_RECONFIG
	.align		4
.L_31:
        /*007c*/ 	.byte	0x01, 0x54
	.zero		2


	//----- nvinfo : EIATTR_SYSCALL_OFFSETS
	.align		4
        /*0080*/ 	.byte	0x04, 0x46
        /*0082*/ 	.short	(.L_33 - .L_32)


	//   ....[0]....
.L_32:
        /*0084*/ 	.word	0x00001640


	//----- nvinfo : EIATTR_MBARRIER_INSTR_OFFSETS
	.align		4
.L_33:
        /*0088*/ 	.byte	0x04, 0x39
        /*008a*/ 	.short	(.L_35 - .L_34)


	//   ....[0]....
.L_34:
        /*008c*/ 	.word	0x00000250
        /*0090*/ 	.word	0x000000ff
        /*0094*/ 	.word	0x00000000
        /*0098*/ 	.short	0x0100
        /*009a*/ 	.byte	0x08
	.zero		1


	//   ....[1]....
        /*009c*/ 	.word	0x00000260
        /*00a0*/ 	.word	0x000000ff
        /*00a4*/ 	.word	0x00000010
        /*00a8*/ 	.short	0x0100
        /*00aa*/ 	.byte	0x08
	.zero		1


	//   ....[2]....
        /*00ac*/ 	.word	0x00000270
        /*00b0*/ 	.word	0x000000ff
        /*00b4*/ 	.word	0x00000008
        /*00b8*/ 	.short	0x0100
        /*00ba*/ 	.byte	0x08
	.zero		1


	//   ....[3]....
        /*00bc*/ 	.word	0x00000280
        /*00c0*/ 	.word	0x000000ff
        /*00c4*/ 	.word	0x00000018
        /*00c8*/ 	.short	0x0100
        /*00ca*/ 	.byte	0x08
	.zero		1


	//   ....[4]....
        /*00cc*/ 	.word	0x000006b0
        /*00d0*/ 	.word	0x000000ff
        /*00d4*/ 	.word	0x00000030
        /*00d8*/ 	.short	0x0100
        /*00da*/ 	.byte	0x06
	.zero		1


	//   ....[5]....
        /*00dc*/ 	.word	0x00000760
        /*00e0*/ 	.word	0x000000ff
        /*00e4*/ 	.word	0x00000038
        /*00e8*/ 	.short	0x0100
        /*00ea*/ 	.byte	0x06
	.zero		1


	//   ....[6]....
        /*00ec*/ 	.word	0x00001700
        /*00f0*/ 	.word	0x00000003
        /*00f4*/ 	.word	0x00000000
        /*00f8*/ 	.short	0x010a
        /*00fa*/ 	.byte	0x3f
	.zero		1


	//   ....[7]....
        /*00fc*/ 	.word	0x00001760
        /*0100*/ 	.word	0x00000003
        /*0104*/ 	.word	0x00000000
        /*0108*/ 	.short	0x010a
        /*010a*/ 	.byte	0x3f
	.zero		1


	//   ....[8]....
        /*010c*/ 	.word	0x00001ae0
        /*0110*/ 	.word	0x00000005
        /*0114*/ 	.word	0x00000000
        /*0118*/ 	.short	0x010a
        /*011a*/ 	.byte	0x3f
	.zero		1


	//   ....[9]....
        /*011c*/ 	.word	0x00001b20
        /*0120*/ 	.word	0x00000005
        /*0124*/ 	.word	0x00000000
        /*0128*/ 	.short	0x010a
        /*012a*/ 	.byte	0x3f
	.zero		1


	//   ....[10]....
        /*012c*/ 	.word	0x00001d80
        /*0130*/ 	.word	0x00000004
        /*0134*/ 	.word	0x00000000
        /*0138*/ 	.short	0x0101
        /*013a*/ 	.byte	0x3f
	.zero		1


	//   ....[11]....
        /*013c*/ 	.word	0x00001f40
        /*0140*/ 	.word	0x00000000
        /*0144*/ 	.word	0x00000000
        /*0148*/ 	.short	0x0101
        /*014a*/ 	.byte	0x3f
	.zero		1


	//   ....[12]....
        /*014c*/ 	.word	0x000071c0
        /*0150*/ 	.word	0x00000014
        /*0154*/ 	.word	0x00000010
        /*0158*/ 	.short	0x010a
        /*015a*/ 	.byte	0x3f
	.zero		1


	//   ....[13]....
        /*015c*/ 	.word	0x00007670
        /*0160*/ 	.word	0x00000004
        /*0164*/ 	.word	0x00000038
        /*0168*/ 	.short	0x0101
        /*016a*/ 	.byte	0x3f
	.zero		1


	//   ....[14]....
        /*016c*/ 	.word	0x00007d90
        /*0170*/ 	.word	0x00000005
        /*0174*/ 	.word	0x00000000
        /*0178*/ 	.short	0x010a
        /*017a*/ 	.byte	0x3f
	.zero		1


	//   ....[15]....
        /*017c*/ 	.word	0x00007e10
        /*0180*/ 	.word	0x00000009
        /*0184*/ 	.word	0x00000000
        /*0188*/ 	.short	0x010a
        /*018a*/ 	.byte	0x3f
	.zero		1


	//   ....[16]....
        /*018c*/ 	.word	0x00007e70
        /*0190*/ 	.word	0x00000003
        /*0194*/ 	.word	0x00000000
        /*0198*/ 	.short	0x010a
        /*019a*/ 	.byte	0x3f
	.zero		1


	//   ....[17]....
        /*019c*/ 	.word	0x00007ec0
        /*01a0*/ 	.word	0x00000005
        /*01a4*/ 	.word	0x00000000
        /*01a8*/ 	.short	0x010a
        /*01aa*/ 	.byte	0x3f
	.zero		1


	//   ....[18]....
        /*01ac*/ 	.word	0x00007f90
        /*01b0*/ 	.word	0x00000014
        /*01b4*/ 	.word	0x00000010
        /*01b8*/ 	.short	0x010a
        /*01ba*/ 	.byte	0x3f
	.zero		1


	//   ....[19]....
        /*01bc*/ 	.word	0x00008060
        /*01c0*/ 	.word	0x00000005
        /*01c4*/ 	.word	0x00000000
        /*01c8*/ 	.short	0x010a
        /*01ca*/ 	.byte	0x3f
	.zero		1


	//----- nvinfo : EIATTR_NUM_MBARRIERS
	.align		4
.L_35:
        /*01cc*/ 	.byte	0x03, 0x38
        /*01ce*/ 	.short	0x0006


	//----- nvinfo : EIATTR_EXIT_INSTR_OFFSETS
	.align		4
        /*01d0*/ 	.byte	0x04, 0x1c
        /*01d2*/ 	.short	(.L_37 - .L_36)


	//   ....[0]....
.L_36:
        /*01d4*/ 	.word	0x000009b0


	//   ....[1]....
        /*01d8*/ 	.word	0x000011c0


	//   ....[2]....
        /*01dc*/ 	.word	0x000067e0


	//   ....[3]....
        /*01e0*/ 	.word	0x00006d40


	//   ....[4]....
        /*01e4*/ 	.word	0x00007e60


	//----- nvinfo : EIATTR_MAX_THREADS
	.align		4
.L_37:
        /*01e8*/ 	.byte	0x04, 0x05
        /*01ea*/ 	.short	(.L_39 - .L_38)
.L_38:
        /*01ec*/ 	.word	0x00000180
        /*01f0*/ 	.word	0x00000001
        /*01f4*/ 	.word	0x00000001


	//----- nvinfo : EIATTR_CRS_STACK_SIZE
	.align		4
.L_39:
        /*01f8*/ 	.byte	0x04, 0x1e
        /*01fa*/ 	.short	(.L_41 - .L_40)
.L_40:
        /*01fc*/ 	.word	0x00000000


	//----- nvinfo : EIATTR_CBANK_PARAM_SIZE
	.align		4
.L_41:
        /*0200*/ 	.byte	0x03, 0x19
        /*0202*/ 	.short	0x0470


	//----- nvinfo : EIATTR_PARAM_CBANK
	.align		4
        /*0204*/ 	.byte	0x04, 0x0a
        /*0206*/ 	.short	(.L_43 - .L_42)
	.align		4
.L_42:
        /*0208*/ 	.word	index@(.nv.constant0._ZN7cutlass13device_kernelINS_4gemm6kernel13GemmUniversalIN4cute5tupleIJiiiiEEENS1_10collective13CollectiveMmaINS1_34MainloopSm90TmaGmmaWarpSpecializedILi2ENS5_IJNS4_1CILi4EEESB_NSA_ILi1EEEEEENS1_35KernelTmaWarpSpecializedCooperativeEEENS5_IJNSA_ILi128EEESG_NSA_ILi64EEEEEENS_6half_tENS5_IJSC_llEEESJ_SK_NS4_8TiledMMAINS4_8MMA_AtomIJNS4_4SM904GMMA26MMA_64x128x16_F32F16F16_SSILNSO_5MajorE1ELSQ_1ELNSO_7ScaleInE1ELSR_1EEEEEENS4_6LayoutINS5_IJNSA_ILi2EEESC_SC_EEENS5_IJSC_NSA_ILi0EEESX_EEEEENS5_IJNS4_10UnderscoreES10_S10_EEEEENS4_23SM90_TMA_LOAD_MULTICASTENS4_14ComposedLayoutINS4_7SwizzleILi3ELi4ELi3EEENS4_18smem_ptr_flag_bitsILi16EEENSU_INS5_IJSH_NSA_ILi8EEEEEENS5_IJSC_SH_EEEEEEEvNS4_8identityES13_S1D_vS1E_EENS_8epilogue10collective6detail29Sm90TmaWarpSpecializedAdapterINS1H_15DefaultEpilogueISJ_NS5_IJlSC_lEEES1L_NS1G_6thread17LinearCombinationISJ_Li1EffLNS1M_9ScaleType4KindE0ELNS_15FloatRoundStyleE2ESJ_EENS1_15EpilogueDefaultEEEEEvvEEEEvNT_6ParamsE)
        /*020c*/ 	.short	0x0210
        /*020e*/ 	.short	0x0470


	//----- nvinfo : EIATTR_SW_WAR
	.align		4
.L_43:
        /*0210*/ 	.byte	0x04, 0x36
        /*0212*/ 	.short	(.L_45 - .L_44)
.L_44:
        /*0214*/ 	.word	0x00000008
.L_45:


//--------------------- .nv.callgraph             --------------------------
	.section	.nv.callgraph,"",@"SHT_CUDA_CALLGRAPH"
	.align	4
	.sectionentsize	8
	.align		4
        /*0000*/ 	.word	0x00000000
	.align		4
        /*0004*/ 	.word	0xffffffff
	.align		4
        /*0008*/ 	.word	index@(_ZN7cutlass13device_kernelINS_4gemm6kernel13GemmUniversalIN4cute5tupleIJiiiiEEENS1_10collective13CollectiveMmaINS1_34MainloopSm90TmaGmmaWarpSpecializedILi2ENS5_IJNS4_1CILi4EEESB_NSA_ILi1EEEEEENS1_35KernelTmaWarpSpecializedCooperativeEEENS5_IJNSA_ILi128EEESG_NSA_ILi64EEEEEENS_6half_tENS5_IJSC_llEEESJ_SK_NS4_8TiledMMAINS4_8MMA_AtomIJNS4_4SM904GMMA26MMA_64x128x16_F32F16F16_SSILNSO_5MajorE1ELSQ_1ELNSO_7ScaleInE1ELSR_1EEEEEENS4_6LayoutINS5_IJNSA_ILi2EEESC_SC_EEENS5_IJSC_NSA_ILi0EEESX_EEEEENS5_IJNS4_10UnderscoreES10_S10_EEEEENS4_23SM90_TMA_LOAD_MULTICASTENS4_14ComposedLayoutINS4_7SwizzleILi3ELi4ELi3EEENS4_18smem_ptr_flag_bitsILi16EEENSU_INS5_IJSH_NSA_ILi8EEEEEENS5_IJSC_SH_EEEEEEEvNS4_8identityES13_S1D_vS1E_EENS_8epilogue10collective6detail29Sm90TmaWarpSpecializedAdapterINS1H_15DefaultEpilogueISJ_NS5_IJlSC_lEEES1L_NS1G_6thread17LinearCombinationISJ_Li1EffLNS1M_9ScaleType4KindE0ELNS_15FloatRoundStyleE2ESJ_EENS1_15EpilogueDefaultEEEEEvvEEEEvNT_6ParamsE)
	.align		4
        /*000c*/ 	.word	index@(__assertfail)
	.align		4
        /*0010*/ 	.word	0x00000000
	.align		4
        /*0014*/ 	.word	0xfffffffe
	.align		4
        /*0018*/ 	.word	0x00000000
	.align		4
        /*001c*/ 	.word	0xfffffffd
	.align		4
        /*0020*/ 	.word	0x00000000
	.align		4
        /*0024*/ 	.word	0xfffffffc


//--------------------- .nv.constant4             --------------------------
	.section	.nv.constant4,"a",@progbits
	.align	8
	.align		8
.nv.constant4:
        /*0000*/ 	.dword	__assertfail
	.align		8
        /*0008*/ 	.dword	__unnamed_1
	.align		8
        /*0010*/ 	.dword	_ZN40_INTERNAL_cd7e7378_4_k_cu_be1672ca_288794cuda3std3__45__cpo5beginE
	.align		8
        /*0018*/ 	.dword	_ZN40_INTERNAL_cd7e7378_4_k_cu_be1672ca_288794cuda3std3__45__cpo3endE
	.align		8
        /*0020*/ 	.dword	_ZN40_INTERNAL_cd7e7378_4_k_cu_be1672ca_288794cuda3std3__45__cpo6cbeginE
	.align		8
        /*0028*/ 	.dword	_ZN40_INTERNAL_cd7e7378_4_k_cu_be1672ca_288794cuda3std3__45__cpo4cendE
	.align		8
        /*0030*/ 	.dword	_ZN40_INTERNAL_cd7e7378_4_k_cu_be1672ca_288794cuda3std3__442_GLOBAL__N__cd7e7378_4_k_cu_be1672ca_288796ignoreE
	.align		8
        /*0038*/ 	.dword	_ZN40_INTERNAL_cd7e7378_4_k_cu_be1672ca_288794cuda3std3__419piecewise_constructE
	.align		8
        /*0040*/ 	.dword	_ZN40_INTERNAL_cd7e7378_4_k_cu_be1672ca_288794cuda3std3__48in_placeE
	.align		8
        /*0048*/ 	.dword	_ZN40_INTERNAL_cd7e7378_4_k_cu_be1672ca_288794cuda3std6ranges3__45__cpo4swapE
	.align		8
        /*0050*/ 	.dword	_ZN40_INTERNAL_cd7e7378_4_k_cu_be1672ca_288794cuda3std6ranges3__45__cpo9iter_moveE
	.align		8
        /*0058*/ 	.dword	_ZN40_INTERNAL_cd7e7378_4_k_cu_be1672ca_288794cute7productE
	.align		8
        /*0060*/ 	.dword	_ZN40_INTERNAL_cd7e7378_4_k_cu_be1672ca_288794cute1_E
	.align		8
        /*0068*/ 	.dword	$str$22
	.align		8
        /*0070*/ 	.dword	$str$23


//--------------------- .text._ZN7cutlass13device_kernelINS_4gemm6kernel13GemmUniversalIN4cute5tupleIJiiiiEEENS1_10collective13CollectiveMmaINS1_34MainloopSm90TmaGmmaWarpSpecializedILi2ENS5_IJNS4_1CILi4EEESB_NSA_ILi1EEEEEENS1_35KernelTmaWarpSpecializedCooperativeEEENS5_IJNSA_ILi128EEESG_NSA_ILi64EEEEEENS_6half_tENS5_IJSC_llEEESJ_SK_NS4_8TiledMMAINS4_8MMA_AtomIJNS4_4SM904GMMA26MMA_64x128x16_F32F16F16_SSILNSO_5MajorE1ELSQ_1ELNSO_7ScaleInE1ELSR_1EEEEEENS4_6LayoutINS5_IJNSA_ILi2EEESC_SC_EEENS5_IJSC_NSA_ILi0EEESX_EEEEENS5_IJNS4_10UnderscoreES10_S10_EEEEENS4_23SM90_TMA_LOAD_MULTICASTENS4_14ComposedLayoutINS4_7SwizzleILi3ELi4ELi3EEENS4_18smem_ptr_flag_bitsILi16EEENSU_INS5_IJSH_NSA_ILi8EEEEEENS5_IJSC_SH_EEEEEEEvNS4_8identityES13_S1D_vS1E_EENS_8epilogue10collective6detail29Sm90TmaWarpSpecializedAdapterINS1H_15DefaultEpilogueISJ_NS5_IJlSC_lEEES1L_NS1G_6thread17LinearCombinationISJ_Li1EffLNS1M_9ScaleType4KindE0ELNS_15FloatRoundStyleE2ESJ_EENS1_15EpilogueDefaultEEEEEvvEEEEvNT_6ParamsE --------------------------
	.section	.text._ZN7cutlass13device_kernelINS_4gemm6kernel13GemmUniversalIN4cute5tupleIJiiiiEEENS1_10collective13CollectiveMmaINS1_34MainloopSm90TmaGmmaWarpSpecializedILi2ENS5_IJNS4_1CILi4EEESB_NSA_ILi1EEEEEENS1_35KernelTmaWarpSpecializedCooperativeEEENS5_IJNSA_ILi128EEESG_NSA_ILi64EEEEEENS_6half_tENS5_IJSC_llEEESJ_SK_NS4_8TiledMMAINS4_8MMA_AtomIJNS4_4SM904GMMA26MMA_64x128x16_F32F16F16_SSILNSO_5MajorE1ELSQ_1ELNSO_7ScaleInE1ELSR_1EEEEEENS4_6LayoutINS5_IJNSA_ILi2EEESC_SC_EEENS5_IJSC_NSA_ILi0EEESX_EEEEENS5_IJNS4_10UnderscoreES10_S10_EEEEENS4_23SM90_TMA_LOAD_MULTICASTENS4_14ComposedLayoutINS4_7SwizzleILi3ELi4ELi3EEENS4_18smem_ptr_flag_bitsILi16EEENSU_INS5_IJSH_NSA_ILi8EEEEEENS5_IJSC_SH_EEEEEEEvNS4_8identityES13_S1D_vS1E_EENS_8epilogue10collective6detail29Sm90TmaWarpSpecializedAdapterINS1H_15DefaultEpilogueISJ_NS5_IJlSC_lEEES1L_NS1G_6thread17LinearCombinationISJ_Li1EffLNS1M_9ScaleType4KindE0ELNS_15FloatRoundStyleE2ESJ_EENS1_15EpilogueDefaultEEEEEvvEEEEvNT_6ParamsE,"ax",@progbits
	.align	128
.text._ZN7cutlass13device_kernelINS_4gemm6kernel13GemmUniversalIN4cute5tupleIJiiiiEEENS1_10collective13CollectiveMmaINS1_34MainloopSm90TmaGmmaWarpSpecializedILi2ENS5_IJNS4_1CILi4EEESB_NSA_ILi1EEEEEENS1_35KernelTmaWarpSpecializedCooperativeEEENS5_IJNSA_ILi128EEESG_NSA_ILi64EEEEEENS_6half_tENS5_IJSC_llEEESJ_SK_NS4_8TiledMMAINS4_8MMA_AtomIJNS4_4SM904GMMA26MMA_64x128x16_F32F16F16_SSILNSO_5MajorE1ELSQ_1ELNSO_7ScaleInE1ELSR_1EEEEEENS4_6LayoutINS5_IJNSA_ILi2EEESC_SC_EEENS5_IJSC_NSA_ILi0EEESX_EEEEENS5_IJNS4_10UnderscoreES10_S10_EEEEENS4_23SM90_TMA_LOAD_MULTICASTENS4_14ComposedLayoutINS4_7SwizzleILi3ELi4ELi3EEENS4_18smem_ptr_flag_bitsILi16EEENSU_INS5_IJSH_NSA_ILi8EEEEEENS5_IJSC_SH_EEEEEEEvNS4_8identityES13_S1D_vS1E_EENS_8epilogue10collective6detail29Sm90TmaWarpSpecializedAdapterINS1H_15DefaultEpilogueISJ_NS5_IJlSC_lEEES1L_NS1G_6thread17LinearCombinationISJ_Li1EffLNS1M_9ScaleType4KindE0ELNS_15FloatRoundStyleE2ESJ_EENS1_15EpilogueDefaultEEEEEvvEEEEvNT_6ParamsE:
        .type           _ZN7cutlass13device_kernelINS_4gemm6kernel13GemmUniversalIN4cute5tupleIJiiiiEEENS1_10collective13CollectiveMmaINS1_34MainloopSm90TmaGmmaWarpSpecializedILi2ENS5_IJNS4_1CILi4EEESB_NSA_ILi1EEEEEENS1_35KernelTmaWarpSpecializedCooperativeEEENS5_IJNSA_ILi128EEESG_NSA_ILi64EEEEEENS_6half_tENS5_IJSC_llEEESJ_SK_NS4_8TiledMMAINS4_8MMA_AtomIJNS4_4SM904GMMA26MMA_64x128x16_F32F16F16_SSILNSO_5MajorE1ELSQ_1ELNSO_7ScaleInE1ELSR_1EEEEEENS4_6LayoutINS5_IJNSA_ILi2EEESC_SC_EEENS5_IJSC_NSA_ILi0EEESX_EEEEENS5_IJNS4_10UnderscoreES10_S10_EEEEENS4_23SM90_TMA_LOAD_MULTICASTENS4_14ComposedLayoutINS4_7SwizzleILi3ELi4ELi3EEENS4_18smem_ptr_flag_bitsILi16EEENSU_INS5_IJSH_NSA_ILi8EEEEEENS5_IJSC_SH_EEEEEEEvNS4_8identityES13_S1D_vS1E_EENS_8epilogue10collective6detail29Sm90TmaWarpSpecializedAdapterINS1H_15DefaultEpilogueISJ_NS5_IJlSC_lEEES1L_NS1G_6thread17LinearCombinationISJ_Li1EffLNS1M_9ScaleType4KindE0ELNS_15FloatRoundStyleE2ESJ_EENS1_15EpilogueDefaultEEEEEvvEEEEvNT_6ParamsE,@function
        .size           _ZN7cutlass13device_kernelINS_4gemm6kernel13GemmUniversalIN4cute5tupleIJiiiiEEENS1_10collective13CollectiveMmaINS1_34MainloopSm90TmaGmmaWarpSpecializedILi2ENS5_IJNS4_1CILi4EEESB_NSA_ILi1EEEEEENS1_35KernelTmaWarpSpecializedCooperativeEEENS5_IJNSA_ILi128EEESG_NSA_ILi64EEEEEENS_6half_tENS5_IJSC_llEEESJ_SK_NS4_8TiledMMAINS4_8MMA_AtomIJNS4_4SM904GMMA26MMA_64x128x16_F32F16F16_SSILNSO_5MajorE1ELSQ_1ELNSO_7ScaleInE1ELSR_1EEEEEENS4_6LayoutINS5_IJNSA_ILi2EEESC_SC_EEENS5_IJSC_NSA_ILi0EEESX_EEEEENS5_IJNS4_10UnderscoreES10_S10_EEEEENS4_23SM90_TMA_LOAD_MULTICASTENS4_14ComposedLayoutINS4_7SwizzleILi3ELi4ELi3EEENS4_18smem_ptr_flag_bitsILi16EEENSU_INS5_IJSH_NSA_ILi8EEEEEENS5_IJSC_SH_EEEEEEEvNS4_8identityES13_S1D_vS1E_EENS_8epilogue10collective6detail29Sm90TmaWarpSpecializedAdapterINS1H_15DefaultEpilogueISJ_NS5_IJlSC_lEEES1L_NS1G_6thread17LinearCombinationISJ_Li1EffLNS1M_9ScaleType4KindE0ELNS_15FloatRoundStyleE2ESJ_EENS1_15EpilogueDefaultEEEEEvvEEEEvNT_6ParamsE,(.L_x_193 - _ZN7cutlass13device_kernelINS_4gemm6kernel13GemmUniversalIN4cute5tupleIJiiiiEEENS1_10collective13CollectiveMmaINS1_34MainloopSm90TmaGmmaWarpSpecializedILi2ENS5_IJNS4_1CILi4EEESB_NSA_ILi1EEEEEENS1_35KernelTmaWarpSpecializedCooperativeEEENS5_IJNSA_ILi128EEESG_NSA_ILi64EEEEEENS_6half_tENS5_IJSC_llEEESJ_SK_NS4_8TiledMMAINS4_8MMA_AtomIJNS4_4SM904GMMA26MMA_64x128x16_F32F16F16_SSILNSO_5MajorE1ELSQ_1ELNSO_7ScaleInE1ELSR_1EEEEEENS4_6LayoutINS5_IJNSA_ILi2EEESC_SC_EEENS5_IJSC_NSA_ILi0EEESX_EEEEENS5_IJNS4_10UnderscoreES10_S10_EEEEENS4_23SM90_TMA_LOAD_MULTICASTENS4_14ComposedLayoutINS4_7SwizzleILi3ELi4ELi3EEENS4_18smem_ptr_flag_bitsILi16EEENSU_INS5_IJSH_NSA_ILi8EEEEEENS5_IJSC_SH_EEEEEEEvNS4_8identityES13_S1D_vS1E_EENS_8epilogue10collective6detail29Sm90TmaWarpSpecializedAdapterINS1H_15DefaultEpilogueISJ_NS5_IJlSC_lEEES1L_NS1G_6thread17LinearCombinationISJ_Li1EffLNS1M_9ScaleType4KindE0ELNS_15FloatRoundStyleE2ESJ_EENS1_15EpilogueDefaultEEEEEvvEEEEvNT_6ParamsE)
        .other          _ZN7cutlass13device_kernelINS_4gemm6kernel13GemmUniversalIN4cute5tupleIJiiiiEEENS1_10collective13CollectiveMmaINS1_34MainloopSm90TmaGmmaWarpSpecializedILi2ENS5_IJNS4_1CILi4EEESB_NSA_ILi1EEEEEENS1_35KernelTmaWarpSpecializedCooperativeEEENS5_IJNSA_ILi128EEESG_NSA_ILi64EEEEEENS_6half_tENS5_IJSC_llEEESJ_SK_NS4_8TiledMMAINS4_8MMA_AtomIJNS4_4SM904GMMA26MMA_64x128x16_F32F16F16_SSILNSO_5MajorE1ELSQ_1ELNSO_7ScaleInE1ELSR_1EEEEEENS4_6LayoutINS5_IJNSA_ILi2EEESC_SC_EEENS5_IJSC_NSA_ILi0EEESX_EEEEENS5_IJNS4_10UnderscoreES10_S10_EEEEENS4_23SM90_TMA_LOAD_MULTICASTENS4_14ComposedLayoutINS4_7SwizzleILi3ELi4ELi3EEENS4_18smem_ptr_flag_bitsILi16EEENSU_INS5_IJSH_NSA_ILi8EEEEEENS5_IJSC_SH_EEEEEEEvNS4_8identityES13_S1D_vS1E_EENS_8epilogue10collective6detail29Sm90TmaWarpSpecializedAdapterINS1H_15DefaultEpilogueISJ_NS5_IJlSC_lEEES1L_NS1G_6thread17LinearCombinationISJ_Li1EffLNS1M_9ScaleType4KindE0ELNS_15FloatRoundStyleE2ESJ_EENS1_15EpilogueDefaultEEEEEvvEEEEvNT_6ParamsE,@"STO_CUDA_ENTRY STV_DEFAULT"
_ZN7cutlass13device_kernelINS_4gemm6kernel13GemmUniversalIN4cute5tupleIJiiiiEEENS1_10collective13CollectiveMmaINS1_34MainloopSm90TmaGmmaWarpSpecializedILi2ENS5_IJNS4_1CILi4EEESB_NSA_ILi1EEEEEENS1_35KernelTmaWarpSpecializedCooperativeEEENS5_IJNSA_ILi128EEESG_NSA_ILi64EEEEEENS_6half_tENS5_IJSC_llEEESJ_SK_NS4_8TiledMMAINS4_8MMA_AtomIJNS4_4SM904GMMA26MMA_64x128x16_F32F16F16_SSILNSO_5MajorE1ELSQ_1ELNSO_7ScaleInE1ELSR_1EEEEEENS4_6LayoutINS5_IJNSA_ILi2EEESC_SC_EEENS5_IJSC_NSA_ILi0EEESX_EEEEENS5_IJNS4_10UnderscoreES10_S10_EEEEENS4_23SM90_TMA_LOAD_MULTICASTENS4_14ComposedLayoutINS4_7SwizzleILi3ELi4ELi3EEENS4_18smem_ptr_flag_bitsILi16EEENSU_INS5_IJSH_NSA_ILi8EEEEEENS5_IJSC_SH_EEEEEEEvNS4_8identityES13_S1D_vS1E_EENS_8epilogue10collective6detail29Sm90TmaWarpSpecializedAdapterINS1H_15DefaultEpilogueISJ_NS5_IJlSC_lEEES1L_NS1G_6thread17LinearCombinationISJ_Li1EffLNS1M_9ScaleType4KindE0ELNS_15FloatRoundStyleE2ESJ_EENS1_15EpilogueDefaultEEEEEvvEEEEvNT_6ParamsE:
[----:B------:R-:W0:Y:S01]  /*0000*/  LDC R1, c[0x0][0x28] ;  /* 0x00000a00ff017b82 */ /* 0x000e220000000800 */
[----:B------:R-:W1:Y:S01]  /*0010*/  S2R R95, SR_TID.X ;  /* 0x00000000005f7919 */ /* 0x000e620000002100 */
[----:B------:R-:W-:Y:S01]  /*0020*/  ELECT P0, URZ, PT ;  /* 0x00000000003f782f */ /* 0x000fe20003800000 */
[----:B------:R-:W-:Y:S01]  /*0030*/  BSSY B0, `(.L_x_0) ;  /* 0x000000f000007945 */ /* 0x000fe20003800000 */
[--C-:B-1----:R-:W-:Y:S02]  /*0040*/  SHF.R.U32.HI R0, RZ, 0x5, R95.reuse ;  /* 0x00000005ff007819 */ /* 0x102fe4000001165f */
[----:B------:R-:W-:-:S03]  /*0050*/  SHF.R.U32.HI R6, RZ, 0x7, R95 ;  /* 0x00000007ff067819 */ /* 0x000fc6000001165f */
[----:B------:R-:W1:Y:S04]  /*0060*/  SHFL.IDX PT, R2, R0, RZ, 0x1f ;  /* 0x00001fff00027589 */ /* 0x000e6800000e0000 */
[----:B------:R2:W3:Y:S01]  /*0070*/  SHFL.IDX PT, R5, R6, RZ, 0x1f ;  /* 0x00001fff06057589 */ /* 0x0004e200000e0000 */
[----:B-1----:R-:W-:-:S13]  /*0080*/  ISETP.NE.OR P0, PT, R2, RZ, !P0 ;  /* 0x000000ff0200720c */ /* 0x002fda0004705670 */
[----:B0-23--:R-:W-:Y:S05]  /*0090*/  @P0 BRA `(.L_x_1) ;  /* 0x0000000000200947 */ /* 0x00dfea0003800000 */
[----:B------:R-:W-:Y:S02]  /*00a0*/  ULDC.64 UR4, c[0x0][0x198] ;  /* 0x0000660000047ab9 */ /* 0x000fe40000000a00 */
[----:B------:R-:W-:Y:S02]  /*00b0*/  UIADD3 UR6, UP0, UR4, 0xf0, URZ ;  /* 0x000000f004067890 */ /* 0x000fe4000ff1e03f */
[----:B------:R-:W-:Y:S02]  /*00c0*/  UIADD3 UR4, UP1, UR4, 0x1f0, URZ ;  /* 0x000001f004047890 */ /* 0x000fe4000ff3e03f */
[----:B------:R-:W-:Y:S02]  /*00d0*/  UIADD3.X UR7, URZ, UR5, URZ, UP0, !UPT ;  /* 0x000000053f077290 */ /* 0x000fe400087fe43f */
[----:B------:R-:W-:-:S07]  /*00e0*/  UIADD3.X UR5, URZ, UR5, URZ, UP1, !UPT ;  /* 0x000000053f057290 */ /* 0x000fce0008ffe43f */
[----:B------:R0:W-:Y:S02]  /*00f0*/  UTMACCTL.PF [UR6] ;  /* 0x00000000060079b9 */ /* 0x0001e40008040000 */
[----:B------:R0:W-:Y:S02]  /*0100*/  UTMACCTL.PF [UR4] ;  /* 0x00000000040079b9 */ /* 0x0001e40008040000 */
[----:B0-----:R-:W-:Y:S01]  /*0110*/  NOP ;  /* 0x0000000000007918 */ /* 0x001fe20000000000 */
.L_x_1:
[----:B------:R-:W-:Y:S05]  /*0120*/  BSYNC B0 ;  /* 0x0000000000007941 */ /* 0x000fea0003800000 */
.L_x_0:
[----:B------:R-:W0:Y:S01]  /*0130*/  SHFL.IDX PT, R3, R0, RZ, 0x1f ;  /* 0x00001fff00037589 */ /* 0x000e2200000e0000 */
[----:B------:R-:W-:-:S04]  /*0140*/  SHF.R.S32.HI R4, RZ, 0x1f, R95 ;  /* 0x0000001fff047819 */ /* 0x000fc8000001145f */
[----:B------:R-:W-:Y:S02]  /*0150*/  LEA.HI R4, R4, R95, RZ, 0x7 ;  /* 0x0000005f04047211 */ /* 0x000fe400078f38ff */
[----:B0-----:R-:W-:-:S13]  /*0160*/  ISETP.NE.AND P0, PT, R3, RZ, PT ;  /* 0x000000ff0300720c */ /* 0x001fda0003f05270 */
[----:B------:R-:W-:Y:S05]  /*0170*/  @P0 BRA `(.L_x_2) ;  /* 0x0000000000480947 */ /* 0x000fea0003800000 */
[----:B------:R-:W0:Y:S01]  /*0180*/  S2UR UR8, SR_CgaCtaId ;  /* 0x00000000000879c3 */ /* 0x000e220000008800 */
[----:B------:R-:W-:Y:S01]  /*0190*/  UMOV UR4, 0x400 ;  /* 0x0000040000047882 */ /* 0x000fe20000000000 */
[----:B------:R-:W-:Y:S01]  /*01a0*/  UMOV UR5, 0x1 ;  /* 0x0000000100057882 */ /* 0x000fe20000000000 */
[----:B------:R-:W-:Y:S01]  /*01b0*/  UMOV UR6, 0xe ;  /* 0x0000000e00067882 */ /* 0x000fe20000000000 */
[----:B------:R-:W-:Y:S01]  /*01c0*/  ELECT P0, URZ, PT ;  /* 0x00000000003f782f */ /* 0x000fe20003800000 */
[----:B------:R-:W-:-:S04]  /*01d0*/  UIADD3 UR6, -UR6, 0x100000, URZ ;  /* 0x0010000006067890 */ /* 0x000fc8000fffe13f */
[----:B------:R-:W-:Y:S02]  /*01e0*/  USHF.L.U32 UR7, UR6, 0xb, URZ ;  /* 0x0000000b06077899 */ /* 0x000fe4000800063f */
[----:B------:R-:W-:Y:S02]  /*01f0*/  USHF.L.U32 UR6, UR6, 0x1, URZ ;  /* 0x0000000106067899 */ /* 0x000fe4000800063f */
[----:B0-----:R-:W-:Y:S02]  /*0200*/  ULEA UR8, UR8, UR4, 0x18 ;  /* 0x0000000408087291 */ /* 0x001fe4000f8ec03f */
[----:B------:R-:W-:-:S04]  /*0210*/  UIADD3 UR4, -UR5, 0x100000, URZ ;  /* 0x0010000005047890 */ /* 0x000fc8000fffe13f */
[----:B------:R-:W-:Y:S02]  /*0220*/  USHF.L.U32 UR5, UR4, 0xb, URZ ;  /* 0x0000000b04057899 */ /* 0x000fe4000800063f */
[----:B------:R-:W-:Y:S01]  /*0230*/  USHF.L.U32 UR4, UR4, 0x1, URZ ;  /* 0x0000000104047899 */ /* 0x000fe2000800063f */
[----:B------:R-:W0:Y:S11]  /*0240*/  FENCE.VIEW.ASYNC.S ;  /* 0x00000000000073c6 */ /* 0x000e360000000000 */
[----:B0-----:R0:W1:Y:S01]  /*0250*/  SYNCS.EXCH.64 URZ, [UR8], UR4 ;  /* 0x00000004083f75b2 */ /* 0x0010620008000100 */
[----:B------:R0:W2:Y:S01]  /*0260*/  SYNCS.EXCH.64 URZ, [UR8+0x10], UR6 ;  /* 0x00001006083f75b2 */ /* 0x0000a20008000100 */
[----:B------:R0:W3:Y:S01]  /*0270*/  SYNCS.EXCH.64 URZ, [UR8+0x8], UR4 ;  /* 0x00000804083f75b2 */ /* 0x0000e20008000100 */
[----:B------:R0:W4:Y:S01]  /*0280*/  SYNCS.EXCH.64 URZ, [UR8+0x18], UR6 ;  /* 0x00001806083f75b2 */ /* 0x0001220008000100 */
[----:B------:R-:W-:Y:S01]  /*0290*/  NOP ;  /* 0x0000000000007918 */ /* 0x000fe20000000000 */
.L_x_2:
[----:B0-----:R-:W0:Y:S01]  /*02a0*/  S2UR UR8, SR_CTAID.X ;  /* 0x00000000000879c3 */ /* 0x001e220000002500 */
[----:B------:R-:W-:Y:S01]  /*02b0*/  LOP3.LUT R4, R4, 0xffffff80, RZ, 0xc0, !PT ;  /* 0xffffff8004047812 */ /* 0x000fe200078ec0ff */
[----:B------:R-:W5:Y:S01]  /*02c0*/  SHFL.IDX PT, R0, R0, RZ, 0x1f ;  /* 0x00001fff00007589 */ /* 0x000f6200000e0000 */
[----:B------:R-:W-:Y:S01]  /*02d0*/  SHF.R.S32.HI R12, RZ, 0x1f, R3 ;  /* 0x0000001fff0c7819 */ /* 0x000fe20000011403 */
[----:B------:R-:W-:Y:S01]  /*02e0*/  ULDC UR4, c[0x0][0x150] ;  /* 0x0000540000047ab9 */ /* 0x000fe20000000800 */
[----:B------:R-:W-:Y:S01]  /*02f0*/  ELECT P0, URZ, PT ;  /* 0x00000000003f782f */ /* 0x000fe20003800000 */
[----:B------:R-:W-:Y:S01]  /*0300*/  IMAD.IADD R8, R95, 0x1, -R4 ;  /* 0x000000015f087824 */ /* 0x000fe200078e0a04 */
[----:B------:R-:W-:Y:S01]  /*0310*/  LEA.HI R12, R12, R3, RZ, 0x2 ;  /* 0x000000030c0c7211 */ /* 0x000fe200078f10ff */
[----:B------:R-:W1:Y:S01]  /*0320*/  S2R R4, SR_CTAID.Y ;  /* 0x0000000000047919 */ /* 0x000e620000002600 */
[----:B------:R-:W2:Y:S01]  /*0330*/  LDC R11, c[0x0][0x144] ;  /* 0x00005100ff0b7b82 */ /* 0x000ea20000000800 */
[----:B------:R-:W-:Y:S01]  /*0340*/  NOP ;  /* 0x0000000000007918 */ /* 0x000fe20000000000 */
[----:B------:R-:W-:Y:S01]  /*0350*/  SHF.R.S32.HI R7, RZ, 0x1f, R8 ;  /* 0x0000001fff077819 */ /* 0x000fe20000011408 */
[----:B------:R-:W-:Y:S01]  /*0360*/  NOP ;  /* 0x0000000000007918 */ /* 0x000fe20000000000 */
[----:B------:R-:W-:Y:S01]  /*0370*/  LOP3.LUT R12, R12, 0x3ffffffc, RZ, 0xc0, !PT ;  /* 0x3ffffffc0c0c7812 */ /* 0x000fe200078ec0ff */
[----:B------:R-:W-:Y:S01]  /*0380*/  IMAD.MOV.U32 R22, RZ, RZ, 0x1 ;  /* 0x00000001ff167424 */ /* 0x000fe200078e00ff */
[----:B------:R-:W-:-:S02]  /*0390*/  LEA.HI R7, R7, R8, RZ, 0x3 ;  /* 0x0000000807077211 */ /* 0x000fc400078f18ff */
[----:B------:R-:W-:Y:S01]  /*03a0*/  ISETP.NE.AND P3, PT, R5, RZ, PT ;  /* 0x000000ff0500720c */ /* 0x000fe20003f65270 */
[----:B------:R-:W-:Y:S01]  /*03b0*/  IMAD.IADD R3, R3, 0x1, -R12 ;  /* 0x0000000103037824 */ /* 0x000fe200078e0a0c */
[--C-:B------:R-:W-:Y:S01]  /*03c0*/  SHF.R.S32.HI R9, RZ, 0x3, R7.reuse ;  /* 0x00000003ff097819 */ /* 0x100fe20000011407 */
[----:B------:R-:W3:Y:S01]  /*03d0*/  LDC R12, c[0x0][0x140] ;  /* 0x00005000ff0c7b82 */ /* 0x000ee20000000800 */
[----:B------:R-:W-:Y:S02]  /*03e0*/  SHF.R.S32.HI R10, RZ, 0x1f, R7 ;  /* 0x0000001fff0a7819 */ /* 0x000fe40000011407 */
[----:B0-----:R-:W-:Y:S02]  /*03f0*/  I2FP.F32.U32 R7, UR8 ;  /* 0x0000000800077c45 */ /* 0x001fe40008201000 */
[----:B------:R-:W-:Y:S02]  /*0400*/  LEA.HI R10, R10, R9, RZ, 0x2 ;  /* 0x000000090a0a7211 */ /* 0x000fe400078f10ff */
[----:B-----5:R-:W-:Y:S01]  /*0410*/  ISETP.NE.OR P0, PT, R0, RZ, !P0 ;  /* 0x000000ff0000720c */ /* 0x020fe20004705670 */
[----:B------:R-:W-:Y:S01]  /*0420*/  FMUL R7, R7, UR4 ;  /* 0x0000000407077c20 */ /* 0x000fe20008400000 */
[----:B------:R-:W-:Y:S01]  /*0430*/  LOP3.LUT R10, R10, 0xfffffffc, RZ, 0xc0, !PT ;  /* 0xfffffffc0a0a7812 */ /* 0x000fe200078ec0ff */
[----:B------:R-:W-:-:S04]  /*0440*/  ULDC UR4, c[0x0][0x154] ;  /* 0x0000550000047ab9 */ /* 0x000fc80000000800 */
[----:B------:R-:W0:Y:S01]  /*0450*/  F2I.U32.TRUNC.NTZ R7, R7 ;  /* 0x0000000700077305 */ /* 0x000e22000020f000 */
[----:B------:R-:W-:-:S04]  /*0460*/  IMAD.IADD R10, R9, 0x1, -R10 ;  /* 0x00000001090a7824 */ /* 0x000fc800078e0a0a */
[----:B------:R-:W-:Y:S01]  /*0470*/  IMAD R10, R3, 0x4, R10 ;  /* 0x00000004030a7824 */ /* 0x000fe200078e020a */
[----:B------:R-:W-:Y:S01]  /*0480*/  VOTEU.ALL UP0, P0 ;  /* 0x00000000003f7886 */ /* 0x000fe20000000000 */
[----:B------:R-:W-:Y:S02]  /*0490*/  VOTEU.ALL UP1, P0 ;  /* 0x00000000003f7886 */ /* 0x000fe40000020000 */
[----:B------:R-:W-:Y:S01]  /*04a0*/  IMAD.SHL.U32 R19, R10, 0x4, RZ ;  /* 0x000000040a137824 */ /* 0x000fe200078e00ff */
[----:B------:R-:W-:Y:S01]  /*04b0*/  SHF.R.S32.HI R3, RZ, 0x1f, R10 ;  /* 0x0000001fff037819 */ /* 0x000fe2000001140a */
[----:B------:R-:W5:Y:S01]  /*04c0*/  @!UP0 S2UR UR7, SR_CgaCtaId ;  /* 0x00000000000789c3 */ /* 0x000f620000008800 */
[----:B------:R-:W-:Y:S01]  /*04d0*/  @!UP0 UMOV UR6, 0x400 ;  /* 0x0000040000068882 */ /* 0x000fe20000000000 */
[----:B---3--:R-:W-:Y:S01]  /*04e0*/  ISETP.EQ.U32.AND P2, PT, R12, 0x1, PT ;  /* 0x000000010c00780c */ /* 0x008fe20003f42070 */
[----:B0-----:R-:W-:Y:S01]  /*04f0*/  IMAD.MOV R14, RZ, RZ, -R7 ;  /* 0x000000ffff0e7224 */ /* 0x001fe200078e0a07 */
[----:B------:R-:W-:-:S02]  /*0500*/  LEA.HI R0, R3, R10, RZ, 0x2 ;  /* 0x0000000a03007211 */ /* 0x000fc400078f10ff */
[----:B------:R-:W-:Y:S01]  /*0510*/  LOP3.LUT R19, R10, 0xc, R19, 0x78, !PT ;  /* 0x0000000c0a137812 */ /* 0x000fe200078e7813 */
[----:B--2---:R-:W-:Y:S01]  /*0520*/  IMAD R3, R11, R14, UR8 ;  /* 0x000000080b037e24 */ /* 0x004fe2000f8e020e */
[----:B------:R-:W-:Y:S01]  /*0530*/  LOP3.LUT R9, R0, 0xfffffffc, RZ, 0xc0, !PT ;  /* 0xfffffffc00097812 */ /* 0x000fe200078ec0ff */
[----:B------:R-:W0:Y:S01]  /*0540*/  LDC R7, c[0x0][0x148] ;  /* 0x00005200ff077b82 */ /* 0x000e220000000800 */
[----:B-1----:R-:W-:-:S03]  /*0550*/  I2FP.F32.U32 R11, R4 ;  /* 0x00000004000b7245 */ /* 0x002fc60000201000 */
[----:B------:R-:W-:Y:S01]  /*0560*/  IMAD.IADD R0, R10, 0x1, -R9 ;  /* 0x000000010a007824 */ /* 0x000fe200078e0a09 */
[----:B------:R-:W-:Y:S01]  /*0570*/  SHF.R.S32.HI R9, RZ, 0x1f, R2 ;  /* 0x0000001fff097819 */ /* 0x000fe20000011402 */
[----:B------:R-:W-:Y:S01]  /*0580*/  FMUL R11, R11, UR4 ;  /* 0x000000040b0b7c20 */ /* 0x000fe20008400000 */
[----:B------:R-:W-:Y:S01]  /*0590*/  UMOV UR4, 0x20 ;  /* 0x0000002000047882 */ /* 0x000fe20000000000 */
[----:B------:R-:W-:Y:S01]  /*05a0*/  VIADD R10, R5, 0xffffffff ;  /* 0xffffffff050a7836 */ /* 0x000fe20000000000 */
[----:B------:R-:W-:Y:S01]  /*05b0*/  ISETP.NE.AND P4, PT, R0, R3, PT ;  /* 0x000000030000720c */ /* 0x000fe20003f85270 */
[----:B------:R-:W-:-:S04]  /*05c0*/  @!UP0 UIADD3 UR4, -UR4, 0x100000, URZ ;  /* 0x0010000004048890 */ /* 0x000fc8000fffe13f */
[----:B------:R-:W-:Y:S02]  /*05d0*/  @!UP0 USHF.L.U32 UR5, UR4, 0xb, URZ ;  /* 0x0000000b04058899 */ /* 0x000fe4000800063f */
[----:B------:R-:W-:Y:S01]  /*05e0*/  @!UP0 USHF.L.U32 UR4, UR4, 0x1, URZ ;  /* 0x0000000104048899 */ /* 0x000fe2000800063f */
[----:B------:R-:W-:Y:S01]  /*05f0*/  LEA.HI R9, R9, R2, RZ, 0x2 ;  /* 0x0000000209097211 */ /* 0x000fe200078f10ff */
[----:B------:R-:W1:Y:S01]  /*0600*/  F2I.U32.TRUNC.NTZ R11, R11 ;  /* 0x0000000b000b7305 */ /* 0x000e62000020f000 */
[----:B------:R-:W-:Y:S01]  /*0610*/  ISETP.GE.U32.AND P6, PT, R10, 0x2, PT ;  /* 0x000000020a00780c */ /* 0x000fe20003fc6070 */
[----:B-----5:R-:W-:Y:S01]  /*0620*/  @!UP0 ULEA UR6, UR7, UR6, 0x18 ;  /* 0x0000000607068291 */ /* 0x020fe2000f8ec03f */
[----:B------:R-:W-:Y:S01]  /*0630*/  LOP3.LUT R9, R9, 0xfffffffc, RZ, 0xc0, !PT ;  /* 0xfffffffc09097812 */ /* 0x000fe200078ec0ff */
[----:B------:R-:W-:Y:S01]  /*0640*/  VOTEU.ALL UP0, P0 ;  /* 0x00000000003f7886 */ /* 0x000fe20000000000 */
[----:B------:R-:W-:-:S03]  /*0650*/  LOP3.LUT P0, RZ, R8, 0x7, RZ, 0xc0, !PT ;  /* 0x0000000708ff7812 */ /* 0x000fc6000780c0ff */
[----:B------:R-:W-:Y:S01]  /*0660*/  IMAD.IADD R0, R2, 0x1, -R9 ;  /* 0x0000000102007824 */ /* 0x000fe200078e0a09 */
[----:B------:R-:W-:Y:S02]  /*0670*/  ISETP.LT.U32.AND P0, PT, R19, 0x10, !P0 ;  /* 0x000000101300780c */ /* 0x000fe40004701070 */
[----:B------:R-:W-:Y:S02]  /*0680*/  @P4 SHF.R.S32.HI R2, RZ, 0x1f, R19 ;  /* 0x0000001fff024819 */ /* 0x000fe40000011413 */
[----:B------:R-:W-:Y:S01]  /*0690*/  ISETP.NE.AND P1, PT, R0, 0x3, PT ;  /* 0x000000030000780c */ /* 0x000fe20003f25270 */
[----:B------:R-:W2:Y:S02]  /*06a0*/  FENCE.VIEW.ASYNC.S ;  /* 0x00000000000073c6 */ /* 0x000ea40000000000 */
[----:B--2---:R2:W3:Y:S01]  /*06b0*/  @!UP0 SYNCS.EXCH.64 URZ, [UR6+0x30], UR4 ;  /* 0x00003004063f85b2 */ /* 0x0044e20008000100 */
[----:B-1----:R-:W-:Y:S01]  /*06c0*/  IMAD.MOV R20, RZ, RZ, -R11 ;  /* 0x000000ffff147224 */ /* 0x002fe200078e0a0b */
[----:B------:R-:W-:-:S02]  /*06d0*/  @P4 LEA.HI R2, R2, R19, RZ, 0x2 ;  /* 0x0000001302024211 */ /* 0x000fc400078f10ff */
[----:B------:R-:W-:Y:S01]  /*06e0*/  ISETP.EQ.OR P1, PT, R0, RZ, !P1 ;  /* 0x000000ff0000720c */ /* 0x000fe20004f22670 */
[----:B0-----:R-:W-:Y:S01]  /*06f0*/  IMAD R9, R7, R20, R4 ;  /* 0x0000001407097224 */ /* 0x001fe200078e0204 */
[----:B------:R-:W-:Y:S02]  /*0700*/  @P4 SHF.R.S32.HI R2, RZ, 0x2, R2 ;  /* 0x00000002ff024819 */ /* 0x000fe40000011402 */
[----:B------:R-:W-:Y:S02]  /*0710*/  ISETP.EQ.AND P1, PT, R5, RZ, P1 ;  /* 0x000000ff0500720c */ /* 0x000fe40000f22270 */
[----:B------:R-:W-:Y:S02]  /*0720*/  @P4 ISETP.NE.AND P5, PT, R2, R9, PT ;  /* 0x000000090200420c */ /* 0x000fe40003fa5270 */
[----:B------:R-:W-:Y:S02]  /*0730*/  SEL R9, RZ, 0x1, !P0 ;  /* 0x00000001ff097807 */ /* 0x000fe40004000000 */
[----:B------:R-:W-:-:S02]  /*0740*/  @P4 SEL R22, RZ, 0x1, P5 ;  /* 0x00000001ff164807 */ /* 0x000fc40002800000 */
[----:B------:R-:W-:Y:S01]  /*0750*/  SEL R18, RZ, 0x1, !P1 ;  /* 0x00000001ff127807 */ /* 0x000fe20004800000 */
[----:B------:R2:W0:Y:S01]  /*0760*/  @!UP1 SYNCS.EXCH.64 URZ, [UR6+0x38], UR4 ;  /* 0x00003804063f95b2 */ /* 0x0004220008000100 */
[----:B------:R-:W-:Y:S01]  /*0770*/  LOP3.LUT R22, R22, R9, RZ, 0xc0, !PT ;  /* 0x0000000916167212 */ /* 0x000fe200078ec0ff */
[----:B------:R-:W-:Y:S01]  /*0780*/  NOP ;  /* 0x0000000000007918 */ /* 0x000fe20000000000 */
[----:B------:R-:W-:Y:S02]  /*0790*/  LOP3.LUT R11, R95, 0x7f, RZ, 0xc0, !PT ;  /* 0x0000007f5f0b7812 */ /* 0x000fe400078ec0ff */
[----:B------:R-:W-:Y:S01]  /*07a0*/  SEL R18, R18, 0x2, P6 ;  /* 0x0000000212127807 */ /* 0x000fe20003000000 */
[----:B--23--:R-:W-:Y:S06]  /*07b0*/  @!P2 BRA `(.L_x_3) ;  /* 0x000000000008a947 */ /* 0x00cfec0003800000 */
[----:B0---4-:R-:W-:Y:S01]  /*07c0*/  UCGABAR_ARV ;  /* 0x00000000000079c7 */ /* 0x011fe20008000000 */
[----:B------:R-:W-:Y:S05]  /*07d0*/  BRA `(.L_x_4) ;  /* 0x0000000000047947 */ /* 0x000fea0003800000 */
.L_x_3:
[----:B0---4-:R-:W-:Y:S01]  /*07e0*/  NOP ;  /* 0x0000000000007918 */ /* 0x011fe20000000000 */
.L_x_4:
[----:B------:R-:W0:Y:S01]  /*07f0*/  LDC R2, c[0x0][0x65c] ;  /* 0x00019700ff027b82 */ /* 0x000e220000000800 */
[----:B------:R-:W-:Y:S02]  /*0800*/  IMAD.U32 R8, RZ, RZ, UR8 ;  /* 0x00000008ff087e24 */ /* 0x000fe4000f8e00ff */
[----:B------:R-:W-:Y:S01]  /*0810*/  IMAD.MOV.U32 R9, RZ, RZ, RZ ;  /* 0x000000ffff097224 */ /* 0x000fe200078e00ff */
[----:B0-----:R-:W-:-:S04]  /*0820*/  ISETP.NE.AND P1, PT, R2, 0x1, PT ;  /* 0x000000010200780c */ /* 0x001fc80003f25270 */
[----:B------:R-:W-:-:S09]  /*0830*/  P2R R5, PR, RZ, 0x2 ;  /* 0x00000002ff057803 */ /* 0x000fd20000000000 */
[----:B------:R-:W0:Y:S01]  /*0840*/  @P1 LDC R17, c[0x0][0x10] ;  /* 0x00000400ff111b82 */ /* 0x000e220000000800 */
[----:B------:R-:W-:Y:S02]  /*0850*/  @P1 IMAD.MOV.U32 R5, RZ, RZ, RZ ;  /* 0x000000ffff051224 */ /* 0x000fe400078e00ff */
[----:B------:R-:W-:-:S05]  /*0860*/  @P1 IMAD.MOV.U32 R15, RZ, RZ, RZ ;  /* 0x000000ffff0f1224 */ /* 0x000fca00078e00ff */
[----:B------:R-:W1:Y:S01]  /*0870*/  @!P1 LDC R13, c[0x0][0xc] ;  /* 0x00000300ff0d9b82 */ /* 0x000e620000000800 */
[----:B------:R-:W-:Y:S01]  /*0880*/  ULDC UR4, c[0x0][0xc] ;  /* 0x0000030000047ab9 */ /* 0x000fe20000000800 */
[----:B------:R-:W-:Y:S01]  /*0890*/  ULDC UR5, c[0x0][0x10] ;  /* 0x0000040000057ab9 */ /* 0x000fe20000000800 */
[----:B------:R-:W-:Y:S01]  /*08a0*/  ULDC UR6, c[0x0][0x14] ;  /* 0x0000050000067ab9 */ /* 0x000fe20000000800 */
[----:B------:R-:W-:-:S04]  /*08b0*/  UIMAD.WIDE.U32 UR4, UR4, UR5, URZ ;  /* 0x00000005040472a5 */ /* 0x000fc8000f8e003f */
[----:B------:R-:W-:Y:S02]  /*08c0*/  UIMAD.WIDE.U32 UR38, UR4, UR6, URZ ;  /* 0x00000006042672a5 */ /* 0x000fe4000f8e003f */
[----:B------:R-:W-:-:S04]  /*08d0*/  UIMAD UR41, UR5, UR6, URZ ;  /* 0x00000006052972a4 */ /* 0x000fc8000f8e023f */
[----:B------:R-:W-:Y:S01]  /*08e0*/  UIADD3 UR41, UR39, UR41, URZ ;  /* 0x0000002927297290 */ /* 0x000fe2000fffe03f */
[----:B0-----:R-:W-:-:S04]  /*08f0*/  @P1 IMAD.WIDE.U32 R16, R17, UR8, R4 ;  /* 0x0000000811101c25 */ /* 0x001fc8000f8e0004 */
[----:B------:R-:W-:Y:S02]  /*0900*/  @P1 IMAD.IADD R17, R17, 0x1, R15 ;  /* 0x0000000111111824 */ /* 0x000fe400078e020f */
[----:B-1----:R-:W-:-:S04]  /*0910*/  @!P1 IMAD.WIDE.U32 R8, R4, R13, R8 ;  /* 0x0000000d04089225 */ /* 0x002fc800078e0008 */
[----:B------:R-:W-:Y:S02]  /*0920*/  @!P1 IMAD.MOV.U32 R16, RZ, RZ, R8 ;  /* 0x000000ffff109224 */ /* 0x000fe400078e0008 */
[----:B------:R-:W-:Y:S01]  /*0930*/  @!P1 IMAD.MOV.U32 R17, RZ, RZ, R9 ;  /* 0x000000ffff119224 */ /* 0x000fe200078e0009 */
[----:B------:R-:W-:Y:S06]  /*0940*/  @!P2 BRA `(.L_x_5) ;  /* 0x00000000000ca947 */ /* 0x000fec0003800000 */
[----:B------:R-:W-:Y:S01]  /*0950*/  UCGABAR_WAIT ;  /* 0x0000000000007dc7 */ /* 0x000fe20008000000 */
[----:B------:R-:W-:Y:S01]  /*0960*/  CCTL.IVALL ;  /* 0x00000000ff00798f */ /* 0x000fe20002000000 */
[----:B------:R-:W-:Y:S05]  /*0970*/  BRA `(.L_x_6) ;  /* 0x0000000000047947 */ /* 0x000fea0003800000 */
.L_x_5:
[----:B------:R-:W-:Y:S06]  /*0980*/  BAR.SYNC.DEFER_BLOCKING 0x0 ;  /* 0x0000000000007b1d */ /* 0x000fec0000010000 */
.L_x_6:
[----:B------:R-:W-:Y:S05]  /*0990*/  @!P3 BRA `(.L_x_7) ;  /* 0x0000005c0094b947 */ /* 0x000fea0003800000 */
[----:B------:R-:W-:-:S13]  /*09a0*/  ISETP.GT.U32.AND P0, PT, R10, 0x1, PT ;  /* 0x000000010a00780c */ /* 0x000fda0003f04070 */
[----:B------:R-:W-:Y:S05]  /*09b0*/  @P0 EXIT ;  /* 0x000000000000094d */ /* 0x000fea0003800000 */
[----:B------:R-:W-:Y:S01]  /*09c0*/  ULDC.64 UR4, c[0x0][0x650] ;  /* 0x0001940000047ab9 */ /* 0x000fe20000000a00 */
[----:B------:R-:W-:Y:S01]  /*09d0*/  PRMT R0, RZ, 0x7610, R0 ;  /* 0x00007610ff007816 */ /* 0x000fe20000000000 */
[----:B------:R-:W-:Y:S01]  /*09e0*/  IMAD.MOV.U32 R103, RZ, RZ, -0x1 ;  /* 0xffffffffff677424 */ /* 0x000fe200078e00ff */
[----:B------:R-:W-:Y:S01]  /*09f0*/  ISETP.GE.U32.AND P0, PT, R16, UR4, PT ;  /* 0x0000000410007c0c */ /* 0x000fe2000bf06070 */
[----:B------:R-:W-:Y:S02]  /*0a00*/  IMAD.MOV.U32 R100, RZ, RZ, -0x1 ;  /* 0xffffffffff647424 */ /* 0x000fe400078e00ff */
[----:B------:R-:W-:Y:S01]  /*0a10*/  IMAD.MOV.U32 R101, RZ, RZ, -0x1 ;  /* 0xffffffffff657424 */ /* 0x000fe200078e00ff */
[----:B------:R-:W-:-:S13]  /*0a20*/  ISETP.GE.U32.AND.EX P0, PT, R17, UR5, PT, P0 ;  /* 0x0000000511007c0c */ /* 0x000fda000bf06100 */
[----:B------:R-:W-:Y:S05]  /*0a30*/  @P0 BRA `(.L_x_8) ;  /* 0x0000000400280947 */ /* 0x000fea0003800000 */
[----:B------:R-:W0:Y:S01]  /*0a40*/  LDC.64 R24, c[0x0][0x628] ;  /* 0x00018a00ff187b82 */ /* 0x000e220000000a00 */
[----:B------:R-:W-:Y:S02]  /*0a50*/  IMAD.MOV.U32 R8, RZ, RZ, R16 ;  /* 0x000000ffff087224 */ /* 0x000fe400078e0010 */
[----:B------:R-:W-:-:S05]  /*0a60*/  IMAD.MOV.U32 R9, RZ, RZ, R17 ;  /* 0x000000ffff097224 */ /* 0x000fca00078e0011 */
[----:B------:R-:W1:Y:S08]  /*0a70*/  LDC R0, c[0x0][0x630] ;  /* 0x00018c00ff007b82 */ /* 0x000e700000000800 */
[----:B------:R-:W2:Y:S01]  /*0a80*/  LDC.64 R26, c[0x0][0x620] ;  /* 0x00018800ff1a7b82 */ /* 0x000ea20000000a00 */
[----:B0-----:R-:W-:-:S04]  /*0a90*/  ISETP.NE.U32.AND P0, PT, R24, RZ, PT ;  /* 0x000000ff1800720c */ /* 0x001fc80003f05070 */
[----:B------:R-:W-:-:S13]  /*0aa0*/  ISETP.NE.AND.EX P0, PT, R25, RZ, PT, P0 ;  /* 0x000000ff1900720c */ /* 0x000fda0003f05300 */
[----:B-12---:R-:W-:Y:S05]  /*0ab0*/  @!P0 BRA `(.L_x_9) ;  /* 0x0000000000288947 */ /* 0x006fea0003800000 */
[----:B------:R-:W0:Y:S02]  /*0ac0*/  LDC R15, c[0x0][0x634] ;  /* 0x00018d00ff0f7b82 */ /* 0x000e240000000800 */
[----:B0-----:R-:W-:-:S05]  /*0ad0*/  IADD3 R15, P0, R16, R15, RZ ;  /* 0x0000000f100f7210 */ /* 0x001fca0007f1e0ff */
[----:B------:R-:W-:-:S04]  /*0ae0*/  IMAD.X R21, RZ, RZ, R17, P0 ;  /* 0x000000ffff157224 */ /* 0x000fc800000e0611 */
[----:B------:R-:W-:-:S04]  /*0af0*/  IMAD.WIDE.U32 R8, R21, R24, RZ ;  /* 0x0000001815087225 */ /* 0x000fc800078e00ff */
[----:B------:R-:W-:-:S04]  /*0b00*/  IMAD.WIDE.U32 R12, P0, R15, R25, R8 ;  /* 0x000000190f0c7225 */ /* 0x000fc80007800008 */
[----:B------:R-:W-:-:S04]  /*0b10*/  IMAD.WIDE.U32 R8, R15, R24, RZ ;  /* 0x000000180f087225 */ /* 0x000fc800078e00ff */
[----:B------:R-:W-:Y:S01]  /*0b20*/  IMAD.X R15, RZ, RZ, RZ, P0 ;  /* 0x000000ffff0f7224 */ /* 0x000fe200000e06ff */
[----:B------:R-:W-:Y:S01]  /*0b30*/  IADD3 RZ, P0, R9, R12, RZ ;  /* 0x0000000c09ff7210 */ /* 0x000fe20007f1e0ff */
[----:B------:R-:W-:-:S04]  /*0b40*/  IMAD.MOV.U32 R14, RZ, RZ, R13 ;  /* 0x000000ffff0e7224 */ /* 0x000fc800078e000d */
[----:B------:R-:W-:-:S08]  /*0b50*/  IMAD.WIDE.U32.X R8, R21, R25, R14, P0 ;  /* 0x0000001915087225 */ /* 0x000fd000000e040e */
.L_x_9:
[----:B------:R-:W0:Y:S01]  /*0b60*/  LDC.64 R28, c[0x0][0x640] ;  /* 0x00019000ff1c7b82 */ /* 0x000e220000000a00 */
[--C-:B------:R-:W-:Y:S01]  /*0b70*/  SHF.R.U64 R101, R8, R0, R9.reuse ;  /* 0x0000000008657219 */ /* 0x100fe20000001209 */
[----:B------:R-:W-:Y:S01]  /*0b80*/  IMAD R20, R7, R20, R4 ;  /* 0x0000001407147224 */ /* 0x000fe200078e0204 */
[----:B------:R-:W-:Y:S02]  /*0b90*/  SHF.R.U32.HI R0, RZ, R0, R9 ;  /* 0x00000000ff007219 */ /* 0x000fe40000011609 */
[----:B------:R-:W-:-:S03]  /*0ba0*/  IADD3 R5, P0, RZ, -R101, RZ ;  /* 0x80000065ff057210 */ /* 0x000fc60007f1e0ff */
[----:B------:R-:W1:Y:S02]  /*0bb0*/  LDC R12, c[0x0][0x618] ;  /* 0x00018600ff0c7b82 */ /* 0x000e640000000800 */
[----:B------:R-:W-:-:S04]  /*0bc0*/  IMAD.X R9, RZ, RZ, ~R0, P0 ;  /* 0x000000ffff097224 */ /* 0x000fc800000e0e00 */
[-C--:B------:R-:W-:Y:S02]  /*0bd0*/  IMAD R0, R9, R26.reuse, RZ ;  /* 0x0000001a09007224 */ /* 0x080fe400078e02ff */
[----:B------:R-:W2:Y:S01]  /*0be0*/  LDC R14, c[0x0][0x608] ;  /* 0x00018200ff0e7b82 */ /* 0x000ea20000000800 */
[----:B------:R-:W-:-:S04]  /*0bf0*/  IMAD.WIDE.U32 R8, R5, R26, R16 ;  /* 0x0000001a05087225 */ /* 0x000fc800078e0010 */
[----:B------:R-:W-:Y:S02]  /*0c00*/  IMAD R5, R5, R27, R0 ;  /* 0x0000001b05057224 */ /* 0x000fe400078e0200 */
[----:B------:R-:W-:Y:S01]  /*0c10*/  IMAD.MOV.U32 R27, RZ, RZ, 0x1 ;  /* 0x00000001ff1b7424 */ /* 0x000fe200078e00ff */
[----:B------:R-:W3:Y:S01]  /*0c20*/  LDC R24, c[0x0][0x658] ;  /* 0x00019600ff187b82 */ /* 0x000ee20000000800 */
[----:B------:R-:W-:Y:S01]  /*0c30*/  IMAD.IADD R5, R9, 0x1, R5 ;  /* 0x0000000109057824 */ /* 0x000fe200078e0205 */
[----:B0-----:R-:W-:Y:S01]  /*0c40*/  ISETP.NE.U32.AND P0, PT, R28, RZ, PT ;  /* 0x000000ff1c00720c */ /* 0x001fe20003f05070 */
[----:B------:R-:W-:-:S03]  /*0c50*/  IMAD.MOV.U32 R9, RZ, RZ, -0x1 ;  /* 0xffffffffff097424 */ /* 0x000fc600078e00ff */
[----:B------:R-:W-:Y:S02]  /*0c60*/  ISETP.NE.AND.EX P0, PT, R29, RZ, PT, P0 ;  /* 0x000000ff1d00720c */ /* 0x000fe40003f05300 */
[----:B------:R-:W0:Y:S01]  /*0c70*/  LDC R21, c[0x0][0x600] ;  /* 0x00018000ff157b82 */ /* 0x000e220000000800 */
[-CC-:B-1----:R-:W-:Y:S02]  /*0c80*/  SHF.R.U64 R10, R8, R12.reuse, R5.reuse ;  /* 0x0000000c080a7219 */ /* 0x182fe40000001205 */
[----:B------:R-:W-:-:S05]  /*0c90*/  SHF.R.U32.HI R5, RZ, R12, R5 ;  /* 0x0000000cff057219 */ /* 0x000fca0000011605 */
[----:B------:R-:W1:Y:S01]  /*0ca0*/  LDC R23, c[0x0][0x648] ;  /* 0x00019200ff177b82 */ /* 0x000e620000000800 */
[-CC-:B--2---:R-:W-:Y:S02]  /*0cb0*/  SHF.R.U64 R30, R10, R14.reuse, R5.reuse ;  /* 0x0000000e0a1e7219 */ /* 0x184fe40000001205 */
[----:B------:R-:W-:-:S05]  /*0cc0*/  SHF.R.U32.HI R5, RZ, R14, R5 ;  /* 0x0000000eff057219 */ /* 0x000fca0000011605 */
[----:B------:R-:W2:Y:S01]  /*0cd0*/  LDC R25, c[0x0][0x638] ;  /* 0x00018e00ff197b82 */ /* 0x000ea20000000800 */
[-CC-:B---3--:R-:W-:Y:S02]  /*0ce0*/  SHF.R.U64 R14, R30, R24.reuse, R5.reuse ;  /* 0x000000181e0e7219 */ /* 0x188fe40000001205 */
[-C--:B------:R-:W-:Y:S02]  /*0cf0*/  SHF.L.U32 R0, R9, R24.reuse, RZ ;  /* 0x0000001809007219 */ /* 0x080fe400000006ff */
[----:B------:R-:W-:Y:S01]  /*0d00*/  SHF.R.U32.HI R5, RZ, R24, R5 ;  /* 0x00000018ff057219 */ /* 0x000fe20000011605 */
[----:B------:R-:W-:Y:S01]  /*0d10*/  IMAD.MOV.U32 R4, RZ, RZ, R14 ;  /* 0x000000ffff047224 */ /* 0x000fe200078e000e */
[----:B------:R-:W-:Y:S01]  /*0d20*/  LOP3.LUT R7, RZ, R0, RZ, 0x33, !PT ;  /* 0x00000000ff077212 */ /* 0x000fe200078e33ff */
[----:B------:R-:W3:Y:S01]  /*0d30*/  LDC R26, c[0x0][0x610] ;  /* 0x00018400ff1a7b82 */ /* 0x000ee20000000800 */
[----:B------:R-:W-:Y:S05]  /*0d40*/  @!P0 BRA `(.L_x_10) ;  /* 0x0000000000288947 */ /* 0x000fea0003800000 */
[----:B------:R-:W4:Y:S02]  /*0d50*/  LDC R13, c[0x0][0x64c] ;  /* 0x00019300ff0d7b82 */ /* 0x000f240000000800 */
[----:B----4-:R-:W-:-:S05]  /*0d60*/  IADD3 R13, P0, R14, R13, RZ ;  /* 0x0000000d0e0d7210 */ /* 0x010fca0007f1e0ff */
        /* <DEDUP_REMOVED lines=8> */
.L_x_10:
[----:B-1----:R-:W-:Y:S01]  /*0df0*/  SHF.R.U64 R4, R4, R23, R5 ;  /* 0x0000001704047219 */ /* 0x002fe20000001205 */
[----:B0-----:R-:W-:Y:S01]  /*0e00*/  VIADD R5, R21, 0xffffffff ;  /* 0xffffffff15057836 */ /* 0x001fe20000000000 */
[----:B------:R-:W-:Y:S02]  /*0e10*/  SHF.L.U32 R0, R27, R24, RZ ;  /* 0x000000181b007219 */ /* 0x000fe400000006ff */
[----:B------:R-:W-:Y:S01]  /*0e20*/  LOP3.LUT R7, R30, R7, RZ, 0xc0, !PT ;  /* 0x000000071e077212 */ /* 0x000fe200078ec0ff */
[----:B------:R-:W-:Y:S01]  /*0e30*/  IMAD.MOV R8, RZ, RZ, -R4 ;  /* 0x000000ffff087224 */ /* 0x000fe200078e0a04 */
[----:B------:R-:W-:Y:S02]  /*0e40*/  SEL R3, R3, R20, !P1 ;  /* 0x0000001403037207 */ /* 0x000fe40004800000 */
[----:B------:R-:W-:Y:S01]  /*0e50*/  LOP3.LUT R5, R10, R5, RZ, 0xc0, !PT ;  /* 0x000000050a057212 */ /* 0x000fe200078ec0ff */
[----:B------:R-:W-:Y:S02]  /*0e60*/  IMAD R4, R0, R4, R7 ;  /* 0x0000000400047224 */ /* 0x000fe400078e0207 */
[----:B--2---:R-:W-:-:S02]  /*0e70*/  IMAD R0, R8, R25, R14 ;  /* 0x0000001908007224 */ /* 0x004fc400078e020e */
[----:B---3--:R-:W-:Y:S02]  /*0e80*/  IMAD R3, R4, R26, R3 ;  /* 0x0000001a04037224 */ /* 0x008fe400078e0203 */
[----:B------:R-:W-:Y:S02]  /*0e90*/  IMAD.MOV.U32 R7, RZ, RZ, 0x1 ;  /* 0x00000001ff077424 */ /* 0x000fe400078e00ff */
[----:B------:R-:W-:-:S03]  /*0ea0*/  IMAD R4, R0, R21, R5 ;  /* 0x0000001500047224 */ /* 0x000fc600078e0205 */
[----:B------:R-:W-:Y:S02]  /*0eb0*/  PRMT R0, R7, 0x7610, R0 ;  /* 0x0000761007007816 */ /* 0x000fe40000000000 */
[----:B------:R-:W-:Y:S02]  /*0ec0*/  SEL R100, R4, R3, !P1 ;  /* 0x0000000304647207 */ /* 0x000fe40004800000 */
[----:B------:R-:W-:-:S07]  /*0ed0*/  SEL R103, R3, R4, !P1 ;  /* 0x0000000403677207 */ /* 0x000fce0004800000 */
.L_x_8:
[----:B------:R-:W-:-:S08]  /*0ee0*/  NOP ;  /* 0x0000000000007918 */ /* 0x000fd00000000000 */
[----:B------:R-:W0:Y:S02]  /*0ef0*/  USETMAXREG.TRY_ALLOC.CTAPOOL UP0, 0xe8 ;  /* 0x000000e8000079c8 */ /* 0x000e240008000600 */
[----:B0-----:R-:W-:-:S13]  /*0f00*/  PLOP3.LUT P0, PT, PT, PT, UP0, 0x80, 0x0 ;  /* 0x000000000000781c */ /* 0x001fda0003f0f008 */
[----:B------:R-:W-:Y:S05]  /*0f10*/  @!P0 BRA `(.L_x_8) ;  /* 0xfffffffc00f08947 */ /* 0x000fea000383ffff */
[----:B------:R-:W-:Y:S01]  /*0f20*/  ULDC.64 UR4, c[0x0][0x598] ;  /* 0x0001660000047ab9 */ /* 0x000fe20000000a00 */
[----:B------:R-:W-:Y:S01]  /*0f30*/  ULDC.64 UR36, c[0x0][0x208] ;  /* 0x0000820000247ab9 */ /* 0x000fe20000000a00 */
[----:B------:R-:W-:-:S04]  /*0f40*/  ISETP.NE.U32.AND P0, PT, RZ, UR4, PT ;  /* 0x00000004ff007c0c */ /* 0x000fc8000bf05070 */
[----:B------:R-:W-:-:S13]  /*0f50*/  ISETP.NE.AND.EX P0, PT, RZ, UR5, PT, P0 ;  /* 0x00000005ff007c0c */ /* 0x000fda000bf05300 */
[----:B------:R-:W-:Y:S05]  /*0f60*/  @!P0 BRA `(.L_x_11) ;  /* 0x00000000001c8947 */ /* 0x000fea0003800000 */
[----:B------:R-:W0:Y:S02]  /*0f70*/  LDC.64 R4, c[0x0][0x598] ;  /* 0x00016600ff047b82 */ /* 0x000e240000000a00 */
[----:B0-----:R-:W2:Y:S02]  /*0f80*/  LDG.E.64 R4, desc[UR36][R4.64] ;  /* 0x0000002404047981 */ /* 0x001ea4000c1e1b00 */
[----:B--2---:R-:W-:-:S04]  /*0f90*/  ISETP.NE.U32.AND P0, PT, R4, RZ, PT ;  /* 0x000000ff0400720c */ /* 0x004fc80003f05070 */
[----:B------:R-:W-:-:S13]  /*0fa0*/  ISETP.NE.AND.EX P0, PT, R5, RZ, PT, P0 ;  /* 0x000000ff0500720c */ /* 0x000fda0003f05300 */
[----:B------:R-:W-:Y:S05]  /*0fb0*/  @!P0 BRA `(.L_x_11) ;  /* 0x0000000000088947 */ /* 0x000fea0003800000 */
[----:B------:R0:W5:Y:S01]  /*0fc0*/  LD.E R23, desc[UR36][R4.64] ;  /* 0x0000002404177980 */ /* 0x000162000c101900 */
[----:B------:R-:W-:Y:S05]  /*0fd0*/  BRA `(.L_x_12) ;  /* 0x0000000000247947 */ /* 0x000fea0003800000 */
.L_x_11:
[----:B------:R-:W-:Y:S02]  /*0fe0*/  ULDC.64 UR4, c[0x0][0x588] ;  /* 0x0001620000047ab9 */ /* 0x000fe40000000a00 */
[----:B------:R-:W-:-:S04]  /*0ff0*/  ISETP.NE.U32.AND P0, PT, RZ, UR4, PT ;  /* 0x00000004ff007c0c */ /* 0x000fc8000bf05070 */
[----:B------:R-:W-:-:S13]  /*1000*/  ISETP.NE.AND.EX P0, PT, RZ, UR5, PT, P0 ;  /* 0x00000005ff007c0c */ /* 0x000fda000bf05300 */
[----:B------:R-:W-:Y:S05]  /*1010*/  @!P0 BRA `(.L_x_13) ;  /* 0x00000000000c8947 */ /* 0x000fea0003800000 */
[----:B------:R-:W0:Y:S02]  /*1020*/  LDC.64 R4, c[0x0][0x588] ;  /* 0x00016200ff047b82 */ /* 0x000e240000000a00 */
[----:B0-----:R1:W5:Y:S01]  /*1030*/  LDG.E R23, desc[UR36][R4.64] ;  /* 0x0000002404177981 */ /* 0x001362000c1e1900 */
[----:B------:R-:W-:Y:S05]  /*1040*/  BRA `(.L_x_12) ;  /* 0x0000000000087947 */ /* 0x000fea0003800000 */
.L_x_13:
[----:B------:R-:W-:Y:S02]  /*1050*/  ULDC UR4, c[0x0][0x580] ;  /* 0x0001600000047ab9 */ /* 0x000fe40000000800 */
[----:B------:R-:W-:-:S07]  /*1060*/  IMAD.U32 R23, RZ, RZ, UR4 ;  /* 0x00000004ff177e24 */ /* 0x000fce000f8e00ff */
.L_x_12:
[----:B------:R-:W-:Y:S02]  /*1070*/  ULDC.64 UR4, c[0x0][0x5a0] ;  /* 0x0001680000047ab9 */ /* 0x000fe40000000a00 */
[----:B------:R-:W-:-:S04]  /*1080*/  ISETP.NE.U32.AND P0, PT, RZ, UR4, PT ;  /* 0x00000004ff007c0c */ /* 0x000fc8000bf05070 */
[----:B------:R-:W-:-:S13]  /*1090*/  ISETP.NE.AND.EX P0, PT, RZ, UR5, PT, P0 ;  /* 0x00000005ff007c0c */ /* 0x000fda000bf05300 */
[----:B------:R-:W-:Y:S05]  /*10a0*/  @!P0 BRA `(.L_x_14) ;  /* 0x00000000001c8947 */ /* 0x000fea0003800000 */
[----:B01----:R-:W0:Y:S02]  /*10b0*/  LDC.64 R4, c[0x0][0x5a0] ;  /* 0x00016800ff047b82 */ /* 0x003e240000000a00 */
[----:B0-----:R-:W2:Y:S02]  /*10c0*/  LDG.E.64 R4, desc[UR36][R4.64] ;  /* 0x0000002404047981 */ /* 0x001ea4000c1e1b00 */
[----:B--2---:R-:W-:-:S04]  /*10d0*/  ISETP.NE.U32.AND P0, PT, R4, RZ, PT ;  /* 0x000000ff0400720c */ /* 0x004fc80003f05070 */
[----:B------:R-:W-:-:S13]  /*10e0*/  ISETP.NE.AND.EX P0, PT, R5, RZ, PT, P0 ;  /* 0x000000ff0500720c */ /* 0x000fda0003f05300 */
[----:B------:R-:W-:Y:S05]  /*10f0*/  @!P0 BRA `(.L_x_14) ;  /* 0x0000000000088947 */ /* 0x000fea0003800000 */
[----:B------:R0:W5:Y:S01]  /*1100*/  LD.E R90, desc[UR36][R4.64] ;  /* 0x00000024045a7980 */ /* 0x000162000c101900 */
[----:B------:R-:W-:Y:S05]  /*1110*/  BRA `(.L_x_15) ;  /* 0x0000000000247947 */ /* 0x000fea0003800000 */
.L_x_14:
[----:B------:R-:W-:Y:S02]  /*1120*/  ULDC.64 UR4, c[0x0][0x590] ;  /* 0x0001640000047ab9 */ /* 0x000fe40000000a00 */
[----:B------:R-:W-:-:S04]  /*1130*/  ISETP.NE.U32.AND P0, PT, RZ, UR4, PT ;  /* 0x00000004ff007c0c */ /* 0x000fc8000bf05070 */
[----:B------:R-:W-:-:S13]  /*1140*/  ISETP.NE.AND.EX P0, PT, RZ, UR5, PT, P0 ;  /* 0x00000005ff007c0c */ /* 0x000fda000bf05300 */
[----:B------:R-:W-:Y:S05]  /*1150*/  @!P0 BRA `(.L_x_16) ;  /* 0x00000000000c8947 */ /* 0x000fea0003800000 */
[----:B------:R-:W2:Y:S02]  /*1160*/  LDC.64 R90, c[0x0][0x590] ;  /* 0x00016400ff5a7b82 */ /* 0x000ea40000000a00 */
[----:B--2---:R2:W5:Y:S01]  /*1170*/  LDG.E R90, desc[UR36][R90.64] ;  /* 0x000000245a5a7981 */ /* 0x004562000c1e1900 */
[----:B------:R-:W-:Y:S05]  /*1180*/  BRA `(.L_x_15) ;  /* 0x0000000000087947 */ /* 0x000fea0003800000 */
.L_x_16:
[----:B------:R-:W-:Y:S02]  /*1190*/  ULDC UR4, c[0x0][0x584] ;  /* 0x0001610000047ab9 */ /* 0x000fe40000000800 */
[----:B------:R-:W-:-:S07]  /*11a0*/  IMAD.U32 R90, RZ, RZ, UR4 ;  /* 0x00000004ff5a7e24 */ /* 0x000fce000f8e00ff */
.L_x_15:
[----:B------:R-:W-:-:S13]  /*11b0*/  LOP3.LUT P0, RZ, R0, 0xff, RZ, 0xc0, !PT ;  /* 0x000000ff00ff7812 */ /* 0x000fda000780c0ff */
[----:B------:R-:W-:Y:S05]  /*11c0*/  @!P0 EXIT ;  /* 0x000000000000894d */ /* 0x000fea0003800000 */
[----:B------:R-:W3:Y:S01]  /*11d0*/  LDC R93, c[0x0][0x658] ;  /* 0x00019600ff5d7b82 */ /* 0x000ee20000000800 */
[----:B------:R-:W-:Y:S01]  /*11e0*/  ULDC.64 UR6, c[0x0][0x288] ;  /* 0x0000a20000067ab9 */ /* 0x000fe20000000a00 */
[----:B------:R-:W-:Y:S01]  /*11f0*/  LOP3.LUT R6, R6, 0x1, RZ, 0xc0, !PT ;  /* 0x0000000106067812 */ /* 0x000fe200078ec0ff */
[----:B------:R-:W-:Y:S01]  /*1200*/  UIADD3 UR4, UR7, 0x3f, URZ ;  /* 0x0000003f07047890 */ /* 0x000fe2000fffe03f */
[----:B------:R-:W-:Y:S01]  /*1210*/  SHF.R.U32.HI R0, RZ, 0x2, R95 ;  /* 0x00000002ff007819 */ /* 0x000fe2000001165f */
[----:B------:R-:W-:Y:S01]  /*1220*/  IMAD.U32 R3, RZ, RZ, UR6 ;  /* 0x00000006ff037e24 */ /* 0x000fe2000f8e00ff */
[----:B------:R-:W-:Y:S01]  /*1230*/  SHF.R.U32.HI R11, RZ, 0x1, R11 ;  /* 0x00000001ff0b7819 */ /* 0x000fe2000001160b */
[----:B------:R-:W-:Y:S01]  /*1240*/  USHF.R.S32.HI UR5, URZ, 0x1f, UR4 ;  /* 0x0000001f3f057899 */ /* 0x000fe20008011404 */
[----:B01----:R-:W0:Y:S01]  /*1250*/  LDC.64 R4, c[0x0][0x5c8] ;  /* 0x00017200ff047b82 */ /* 0x003e220000000a00 */
[----:B------:R-:W-:Y:S01]  /*1260*/  LOP3.LUT R94, R95, 0x3, RZ, 0xc0, !PT ;  /* 0x000000035f5e7812 */ /* 0x000fe200078ec0ff */
[----:B------:R-:W-:Y:S01]  /*1270*/  IMAD.SHL.U32 R7, R6, 0x40, RZ ;  /* 0x0000004006077824 */ /* 0x000fe200078e00ff */
[----:B------:R-:W-:Y:S01]  /*1280*/  LOP3.LUT R0, R0, 0x7, RZ, 0xc0, !PT ;  /* 0x0000000700007812 */ /* 0x000fe200078ec0ff */
[----:B------:R-:W-:Y:S01]  /*1290*/  ULEA.HI UR5, UR5, UR4, URZ, 0x6 ;  /* 0x0000000405057291 */ /* 0x000fe2000f8f303f */
[----:B------:R-:W-:Y:S01]  /*12a0*/  LOP3.LUT R11, R11, 0x30, RZ, 0xc0, !PT ;  /* 0x000000300b0b7812 */ /* 0x000fe200078ec0ff */
[----:B------:R-:W-:Y:S01]  /*12b0*/  IMAD R94, R94, -0x2, R3 ;  /* 0xfffffffe5e5e7824 */ /* 0x000fe200078e0203 */
[--C-:B------:R-:W-:Y:S01]  /*12c0*/  LOP3.LUT R88, R7, 0x40, R0.reuse, 0xe2, !PT ;  /* 0x0000004007587812 */ /* 0x100fe200078ee200 */
[----:B------:R-:W1:Y:S01]  /*12d0*/  LDC R97, c[0x0][0x600] ;  /* 0x00018000ff617b82 */ /* 0x000e620000000800 */
[----:B------:R-:W-:Y:S01]  /*12e0*/  IADD3 R3, RZ, -R11, -R0 ;  /* 0x8000000bff037210 */ /* 0x000fe20007ffe800 */
[----:B------:R-:W-:Y:S01]  /*12f0*/  IMAD.MOV.U32 R0, RZ, RZ, -0x1 ;  /* 0xffffffffff007424 */ /* 0x000fe200078e00ff */
[----:B------:R-:W-:Y:S01]  /*1300*/  USHF.R.S32.HI UR43, URZ, 0x6, UR5 ;  /* 0x000000063f2b7899 */ /* 0x000fe20008011405 */
[----:B------:R-:W-:Y:S01]  /*1310*/  IMAD.MOV.U32 R8, RZ, RZ, 0x1 ;  /* 0x00000001ff087424 */ /* 0x000fe200078e00ff */
[C---:B------:R-:W-:Y:S01]  /*1320*/  LOP3.LUT R96, R95.reuse, 0x80, RZ, 0xc0, !PT ;  /* 0x000000805f607812 */ /* 0x040fe200078ec0ff */
[----:B------:R-:W-:Y:S01]  /*1330*/  IMAD R3, R6, -0x40, R3 ;  /* 0xffffffc006037824 */ /* 0x000fe200078e0203 */
[----:B------:R-:W-:Y:S01]  /*1340*/  UISETP.LT.AND UP0, UPT, UR43, 0x1, UPT ;  /* 0x000000012b00788c */ /* 0x000fe2000bf01270 */
[----:B---3--:R-:W-:Y:S01]  /*1350*/  SHF.L.U32 R0, R0, R93, RZ ;  /* 0x0000005d00007219 */ /* 0x008fe200000006ff */
[----:B------:R-:W-:Y:S01]  /*1360*/  ULDC UR4, c[0x0][0x284] ;  /* 0x0000a10000047ab9 */ /* 0x000fe20000000800 */
[----:B------:R-:W-:Y:S01]  /*1370*/  LOP3.LUT R88, R88, R11, RZ, 0xfc, !PT ;  /* 0x0000000b58587212 */ /* 0x000fe200078efcff */
[----:B------:R-:W-:Y:S01]  /*1380*/  USEL UR44, UR43, 0x1, UP0 ;  /* 0x000000012b2c7887 */ /* 0x000fe20008000000 */
[----:B------:R-:W-:Y:S01]  /*1390*/  SHF.L.U32 R93, R8, R93, RZ ;  /* 0x0000005d085d7219 */ /* 0x000fe200000006ff */
[----:B------:R-:W-:Y:S01]  /*13a0*/  IMAD.SHL.U32 R95, R95, 0x2, RZ ;  /* 0x000000025f5f7824 */ /* 0x000fe200078e00ff */
[----:B------:R-:W-:Y:S01]  /*13b0*/  LOP3.LUT R102, R18, 0x1, RZ, 0xfc, !PT ;  /* 0x0000000112667812 */ /* 0x000fe200078efcff */
[----:B------:R-:W-:Y:S01]  /*13c0*/  VIADD R99, R3, UR4 ;  /* 0x0000000403637c36 */ /* 0x000fe20008000000 */
[C---:B0-----:R-:W-:Y:S01]  /*13d0*/  SHF.L.U64.HI R92, R4.reuse, 0x3, R5 ;  /* 0x00000003045c7819 */ /* 0x041fe20000010205 */
[----:B--2---:R-:W-:Y:S01]  /*13e0*/  IMAD.SHL.U32 R91, R4, 0x8, RZ ;  /* 0x00000008045b7824 */ /* 0x004fe200078e00ff */
[----:B------:R-:W-:Y:S01]  /*13f0*/  SHF.R.U32.HI R96, RZ, 0x7, R96 ;  /* 0x00000007ff607819 */ /* 0x000fe20000011660 */
[----:B------:R-:W-:Y:S01]  /*1400*/  IMAD.MOV.U32 R89, RZ, RZ, RZ ;  /* 0x000000ffff597224 */ /* 0x000fe200078e00ff */
[----:B------:R-:W-:Y:S01]  /*1410*/  LOP3.LUT R98, RZ, R0, RZ, 0x33, !PT ;  /* 0x00000000ff627212 */ /* 0x000fe200078e33ff */
[----:B------:R-:W-:Y:S01]  /*1420*/  UIADD3 UR44, UR43, -UR44, URZ ;  /* 0x8000002c2b2c7290 */ /* 0x000fe2000fffe03f */
[----:B------:R-:W-:Y:S01]  /*1430*/  UMOV UR40, URZ ;  /* 0x0000003f00287c82 */ /* 0x000fe20008000000 */
[----:B-1----:R-:W-:Y:S01]  /*1440*/  VIADD R97, R97, 0xffffffff ;  /* 0xffffffff61617836 */ /* 0x002fe20000000000 */
[----:B------:R-:W-:-:S09]  /*1450*/  UMOV UR42, URZ ;  /* 0x0000003f002a7c82 */ /* 0x000fd20008000000 */
.L_x_162:
[----:B0-----:R-:W0:Y:S01]  /*1460*/  SHFL.IDX PT, R0, R96, RZ, 0x1f ;  /* 0x00001fff60007589 */ /* 0x001e2200000e0000 */
[----:B-1----:R-:W1:Y:S01]  /*1470*/  S2UR UR7, SR_CgaCtaId ;  /* 0x00000000000779c3 */ /* 0x002e620000008800 */
[----:B------:R-:W-:Y:S01]  /*1480*/  UMOV UR6, 0x400 ;  /* 0x0000040000067882 */ /* 0x000fe20000000000 */
[----:B0-----:R-:W-:Y:S01]  /*1490*/  R2UR UR4, R0 ;  /* 0x00000000000472ca */ /* 0x001fe200000e0000 */
[----:B-1----:R-:W-:-:S12]  /*14a0*/  ULEA UR6, UR7, UR6, 0x18 ;  /* 0x0000000607067291 */ /* 0x002fd8000f8ec03f */
[----:B------:R-:W-:-:S04]  /*14b0*/  ULEA.HI UR5, UR4, UR4, URZ, 0x1 ;  /* 0x0000000404057291 */ /* 0x000fc8000f8f083f */
[----:B------:R-:W-:-:S04]  /*14c0*/  ULOP3.LUT UR5, UR5, 0x7fffe, URZ, 0xc0, !UPT ;  /* 0x0007fffe05057892 */ /* 0x000fc8000f8ec03f */
[----:B------:R-:W-:-:S03]  /*14d0*/  UIADD3 UR5, UR4, -UR5, URZ ;  /* 0x8000000504057290 */ /* 0x000fc6000fffe03f */
[----:B------:R-:W-:Y:S01]  /*14e0*/  ULDC UR4, c[0x0][0x28c] ;  /* 0x0000a30000047ab9 */ /* 0x000fe20000000800 */
[----:B------:R-:W-:Y:S01]  /*14f0*/  ULEA UR5, UR5, UR6, 0xd ;  /* 0x0000000605057291 */ /* 0x000fe2000f8e683f */
[----:B------:R-:W-:-:S03]  /*1500*/  ISETP.LT.AND P0, PT, RZ, UR4, PT ;  /* 0x00000004ff007c0c */ /* 0x000fc6000bf01270 */
[----:B------:R-:W-:-:S04]  /*1510*/  UIADD3 UR5, UR5, 0x100, URZ ;  /* 0x0000010005057890 */ /* 0x000fc8000fffe03f */
[----:B------:R-:W-:-:S04]  /*1520*/  USHF.R.U32.HI UR5, URZ, 0x4, UR5 ;  /* 0x000000043f057899 */ /* 0x000fc80008011605 */
[----:B------:R-:W-:Y:S02]  /*1530*/  ULOP3.LUT UR45, UR5, 0x3fff, URZ, 0xc0, !UPT ;  /* 0x00003fff052d7892 */ /* 0x000fe4000f8ec03f */
[----:B--2345:R-:W-:Y:S10]  /*1540*/  @P0 BRA `(.L_x_17) ;  /* 0x0000000000400947 */ /* 0x03cff40003800000 */
[----:B------:R-:W-:Y:S01]  /*1550*/  MOV R0, 0x0 ;  /* 0x0000000000007802 */ /* 0x000fe20000000f00 */
[----:B------:R-:W-:Y:S01]  /*1560*/  ULDC.64 UR4, c[0x4][0x68] ;  /* 0x01001a0000047ab9 */ /* 0x000fe20000000a00 */
[----:B------:R-:W-:Y:S01]  /*1570*/  ULDC.64 UR6, c[0x4][0x8] ;  /* 0x0100020000067ab9 */ /* 0x000fe20000000a00 */
[----:B------:R-:W-:Y:S01]  /*1580*/  IMAD.U32 R4, RZ, RZ, UR4 ;  /* 0x00000004ff047e24 */ /* 0x000fe2000f8e00ff */
[----:B------:R0:W1:Y:S01]  /*1590*/  LDC.64 R14, c[0x4][R0] ;  /* 0x01000000000e7b82 */ /* 0x0000620000000a00 */
[----:B------:R-:W-:Y:S01]  /*15a0*/  IMAD.U32 R5, RZ, RZ, UR5 ;  /* 0x00000005ff057e24 */ /* 0x000fe2000f8e00ff */
[----:B------:R-:W-:Y:S01]  /*15b0*/  ULDC.64 UR4, c[0x4][0x70] ;  /* 0x01001c0000047ab9 */ /* 0x000fe20000000a00 */
[----:B------:R-:W-:Y:S02]  /*15c0*/  IMAD.U32 R10, RZ, RZ, UR6 ;  /* 0x00000006ff0a7e24 */ /* 0x000fe4000f8e00ff */
[----:B------:R-:W-:Y:S02]  /*15d0*/  IMAD.U32 R6, RZ, RZ, UR4 ;  /* 0x00000004ff067e24 */ /* 0x000fe4000f8e00ff */
[----:B------:R-:W-:-:S02]  /*15e0*/  IMAD.U32 R7, RZ, RZ, UR5 ;  /* 0x00000005ff077e24 */ /* 0x000fc4000f8e00ff */
[----:B------:R-:W-:Y:S02]  /*15f0*/  IMAD.U32 R11, RZ, RZ, UR7 ;  /* 0x00000007ff0b7e24 */ /* 0x000fe4000f8e00ff */
[----:B------:R-:W-:Y:S02]  /*1600*/  IMAD.MOV.U32 R8, RZ, RZ, 0x1e1 ;  /* 0x000001e1ff087424 */ /* 0x000fe400078e00ff */
[----:B------:R-:W-:Y:S02]  /*1610*/  IMAD.MOV.U32 R12, RZ, RZ, 0x1 ;  /* 0x00000001ff0c7424 */ /* 0x000fe400078e00ff */
[----:B0-----:R-:W-:-:S07]  /*1620*/  IMAD.MOV.U32 R13, RZ, RZ, RZ ;  /* 0x000000ffff0d7224 */ /* 0x001fce00078e00ff */
[----:B------:R-:W-:-:S07]  /*1630*/  LEPC R20, `(.L_x_17) ;  /* 0x000000001014794e */ /* 0x000fce0000000000 */
[----:B-1---5:R-:W-:Y:S05]  /*1640*/  CALL.ABS.NOINC R14 ;  /* 0x000000000e007343 */ /* 0x022fea0003c00000 */
.L_x_17:
[----:B------:R-:W-:-:S13]  /*1650*/  ISETP.NE.AND P0, PT, R102, 0x3, PT ;  /* 0x000000036600780c */ /* 0x000fda0003f05270 */
[----:B------:R-:W-:Y:S05]  /*1660*/  @!P0 BRA `(.L_x_18) ;  /* 0x0000000000048947 */ /* 0x000fea0003800000 */
[----:B------:R-:W-:Y:S01]  /*1670*/  BPT.TRAP 0x1 ;  /* 0x000000040000795c */ /* 0x000fe20000300000 */
.L_x_18:
[----:B------:R-:W0:Y:S01]  /*1680*/  S2UR UR5, SR_CgaCtaId ;  /* 0x00000000000579c3 */ /* 0x000e220000008800 */
[----:B------:R-:W-:Y:S01]  /*1690*/  UMOV UR4, 0x400 ;  /* 0x0000040000047882 */ /* 0x000fe20000000000 */
[----:B------:R-:W-:Y:S02]  /*16a0*/  IMAD.U32 R0, RZ, RZ, UR40 ;  /* 0x00000028ff007e24 */ /* 0x000fe4000f8e00ff */
[----:B------:R-:W-:-:S03]  /*16b0*/  IMAD.U32 R3, RZ, RZ, UR42 ;  /* 0x0000002aff037e24 */ /* 0x000fc6000f8e00ff */
[----:B------:R-:W-:Y:S01]  /*16c0*/  SHF.L.U32 R0, R0, 0x1f, RZ ;  /* 0x0000001f00007819 */ /* 0x000fe200000006ff */
[----:B0-----:R-:W-:-:S06]  /*16d0*/  ULEA UR4, UR5, UR4, 0x18 ;  /* 0x0000000405047291 */ /* 0x001fcc000f8ec03f */
[----:B------:R-:W-:-:S04]  /*16e0*/  IMAD.U32 R6, RZ, RZ, UR4 ;  /* 0x00000004ff067e24 */ /* 0x000fc8000f8e00ff */
[----:B------:R-:W-:-:S04]  /*16f0*/  IMAD R3, R3, 0x8, R6 ;  /* 0x0000000803037824 */ /* 0x000fc800078e0206 */
[----:B------:R0:W1:Y:S01]  /*1700*/  SYNCS.PHASECHK.TRANS64.TRYWAIT P1, [R3+URZ], R0 ;  /* 0x00000000030075a7 */ /* 0x000062000802017f */
[----:B------:R-:W-:Y:S05]  /*1710*/  @!P0 BRA `(.L_x_19) ;  /* 0x0000000000048947 */ /* 0x000fea0003800000 */
[----:B------:R-:W-:Y:S01]  /*1720*/  BPT.TRAP 0x1 ;  /* 0x000000040000795c */ /* 0x000fe20000300000 */
.L_x_19:
[----:B------:R-:W-:-:S05]  /*1730*/  IMAD.U32 R4, RZ, RZ, UR44 ;  /* 0x0000002cff047e24 */ /* 0x000fca000f8e00ff */
[----:B------:R-:W-:Y:S01]  /*1740*/  ISETP.GE.AND P2, PT, R4, 0x1, PT ;  /* 0x000000010400780c */ /* 0x000fe20003f46270 */
[----:B-1----:R-:W-:-:S12]  /*1750*/  @P1 BRA `(.L_x_20) ;  /* 0x0000000000081947 */ /* 0x002fd80003800000 */
[----:B------:R-:W1:Y:S02]  /*1760*/  SYNCS.PHASECHK.TRANS64.TRYWAIT P1, [R3+URZ], R0 ;  /* 0x00000000030075a7 */ /* 0x000e64000802017f */
[----:B-1----:R-:W-:Y:S05]  /*1770*/  @!P1 BRA `(.L_x_21) ;  /* 0x0000006400bc9947 */ /* 0x002fea0003800000 */
.L_x_20:
[----:B------:R-:W-:Y:S05]  /*1780*/  WARPSYNC.ALL ;  /* 0x0000000000007948 */ /* 0x000fea0003800000 */
[----:B------:R-:W-:Y:S01]  /*1790*/  R2UR UR4, R6 ;  /* 0x00000000060472ca */ /* 0x000fe200000e0000 */
[----:B------:R-:W-:Y:S01]  /*17a0*/  ULEA UR5, UR42, UR45, 0xa ;  /* 0x0000002d2a057291 */ /* 0x000fe2000f8e503f */
[----:B------:R-:W-:Y:S01]  /*17b0*/  WARPGROUP.ARRIVE ;  /* 0x00000000000079c5 */ /* 0x000fe20000000000 */
[----:B------:R-:W-:Y:S01]  /*17c0*/  UMOV UR9, 0x40000040 ;  /* 0x4000004000097882 */ /* 0x000fe20000000000 */
[----:B------:R-:W-:-:S04]  /*17d0*/  UMOV UR11, 0x40000040 ;  /* 0x40000040000b7882 */ /* 0x000fc80000000000 */
[----:B------:R-:W-:-:S05]  /*17e0*/  UMOV UR8, UR5 ;  /* 0x0000000500087c82 */ /* 0x000fca0008000000 */
[----:B------:R-:W-:-:S04]  /*17f0*/  UIADD3 UR4, UR4, 0x8100, URZ ;  /* 0x0000810004047890 */ /* 0x000fc8000fffe03f */
[----:B------:R-:W-:-:S04]  /*1800*/  USHF.R.U32.HI UR4, URZ, 0x4, UR4 ;  /* 0x000000043f047899 */ /* 0x000fc80008011604 */
[----:B------:R-:W-:-:S04]  /*1810*/  ULOP3.LUT UR4, UR4, 0x3fff, URZ, 0xc0, !UPT ;  /* 0x00003fff04047892 */ /* 0x000fc8000f8ec03f */
[----:B------:R-:W-:-:S04]  /*1820*/  ULOP3.LUT UR4, UR4, 0x2000000, URZ, 0xfc, !UPT ;  /* 0x0200000004047892 */ /* 0x000fc8000f8efc3f */
[----:B------:R-:W-:-:S07]  /*1830*/  ULEA UR6, UR42, UR4, 0xa ;  /* 0x000000042a067291 */ /* 0x000fce000f8e503f */
[----:B------:R-:W-:Y:S02]  /*1840*/  UMOV UR10, UR6 ;  /* 0x00000006000a7c82 */ /* 0x000fe40008000000 */
[----:B------:R-:W-:Y:S01]  /*1850*/  HGMMA.64x128x16.F32 R24, gdesc[UR8].tnspA.tnspB, RZ, !UPT, gsb0 ;  /* 0x61e00000081879f0 */ /* 0x000fe2000c0008ff */
[----:B------:R-:W-:Y:S02]  /*1860*/  UIADD3 UR8, UR5, 0x80, URZ ;  /* 0x0000008005087890 */ /* 0x000fe4000fffe03f */
[----:B------:R-:W-:Y:S01]  /*1870*/  UIADD3 UR10, UR6, 0x80, URZ ;  /* 0x00000080060a7890 */ /* 0x000fe2000fffe03f */
[----:B------:R-:W-:Y:S01]  /*1880*/  UMOV UR9, 0x40000040 ;  /* 0x4000004000097882 */ /* 0x000fe20000000000 */
[----:B------:R-:W-:Y:S01]  /*1890*/  UMOV UR11, 0x40000040 ;  /* 0x40000040000b7882 */ /* 0x000fe20000000000 */
[----:B------:R-:W-:Y:S02]  /*18a0*/  WARPGROUP.DEPBAR.LE gsb0, 0x0 ;  /* 0x00008000000079c5 */ /* 0x000fe40000010000 */
[----:B------:R-:W-:-:S06]  /*18b0*/  WARPGROUP.ARRIVE ;  /* 0x00000000000079c5 */ /* 0x000fcc0000000000 */
[----:B------:R-:W-:Y:S01]  /*18c0*/  HGMMA.64x128x16.F32 R24, gdesc[UR8].tnspA.tnspB, R24, gsb0 ;  /* 0x61e00000081879f0 */ /* 0x000fe20008000818 */
        /* <DEDUP_REMOVED lines=13> */
[----:B------:R-:W-:Y:S03]  /*19a0*/  HGMMA.64x128x16.F32 R24, gdesc[UR8].tnspA.tnspB, R24, gsb0 ;  /* 0x61e00000081879f0 */ /* 0x000fe60008000818 */
[----:B------:R-:W-:Y:S02]  /*19b0*/  WARPGROUP.DEPBAR.LE gsb0, 0x0 ;  /* 0x00008000000079c5 */ /* 0x000fe40000010000 */
[----:B------:R-:W-:Y:S05]  /*19c0*/  @!P2 BRA `(.L_x_22) ;  /* 0x000000040028a947 */ /* 0x000fea0003800000 */
[----:B------:R-:W-:Y:S01]  /*19d0*/  UIADD3 UR5, UR42, 0x1, URZ ;  /* 0x000000012a057890 */ /* 0x000fe2000fffe03f */
[----:B01----:R-:W-:Y:S02]  /*19e0*/  IMAD.U32 R0, RZ, RZ, UR44 ;  /* 0x0000002cff007e24 */ /* 0x003fe4000f8e00ff */
[----:B------:R-:W-:Y:S01]  /*19f0*/  IMAD.U32 R3, RZ, RZ, UR42 ;  /* 0x0000002aff037e24 */ /* 0x000fe2000f8e00ff */
[----:B------:R-:W-:-:S04]  /*1a00*/  UISETP.NE.AND UP0, UPT, UR5, 0x2, UPT ;  /* 0x000000020500788c */ /* 0x000fc8000bf05270 */
[----:B------:R-:W-:Y:S02]  /*1a10*/  USEL UR6, URZ, 0x1, UP0 ;  /* 0x000000013f067887 */ /* 0x000fe40008000000 */
[----:B------:R-:W-:Y:S02]  /*1a20*/  USEL UR5, UR5, URZ, UP0 ;  /* 0x0000003f05057287 */ /* 0x000fe40008000000 */
[----:B------:R-:W-:-:S06]  /*1a30*/  ULOP3.LUT UR6, UR40, UR6, URZ, 0x3c, !UPT ;  /* 0x0000000628067292 */ /* 0x000fcc000f8e3c3f */
[----:B------:R-:W-:-:S07]  /*1a40*/  IMAD.U32 R7, RZ, RZ, UR6 ;  /* 0x00000006ff077e24 */ /* 0x000fce000f8e00ff */
.L_x_29:
[----:B------:R-:W-:Y:S05]  /*1a50*/  @!P0 BRA `(.L_x_23) ;  /* 0x0000000000048947 */ /* 0x000fea0003800000 */
[----:B------:R-:W-:Y:S01]  /*1a60*/  BPT.TRAP 0x1 ;  /* 0x000000040000795c */ /* 0x000fe20000300000 */
.L_x_23:
[----:B------:R-:W0:Y:S01]  /*1a70*/  S2UR UR7, SR_CgaCtaId ;  /* 0x00000000000779c3 */ /* 0x000e220000008800 */
[----:B------:R-:W-:Y:S01]  /*1a80*/  UMOV UR6, 0x400 ;  /* 0x0000040000067882 */ /* 0x000fe20000000000 */
[----:B------:R-:W-:Y:S01]  /*1a90*/  IMAD.U32 R5, RZ, RZ, UR5 ;  /* 0x00000005ff057e24 */ /* 0x000fe2000f8e00ff */
[----:B------:R-:W-:Y:S01]  /*1aa0*/  SHF.L.U32 R4, R7, 0x1f, RZ ;  /* 0x0000001f07047819 */ /* 0x000fe200000006ff */
[----:B0-----:R-:W-:-:S06]  /*1ab0*/  ULEA UR6, UR7, UR6, 0x18 ;  /* 0x0000000607067291 */ /* 0x001fcc000f8ec03f */
[----:B------:R-:W-:-:S04]  /*1ac0*/  IMAD.U32 R6, RZ, RZ, UR6 ;  /* 0x00000006ff067e24 */ /* 0x000fc8000f8e00ff */
[----:B------:R-:W-:-:S04]  /*1ad0*/  IMAD R5, R5, 0x8, R6 ;  /* 0x0000000805057824 */ /* 0x000fc800078e0206 */
[----:B------:R0:W1:Y:S01]  /*1ae0*/  SYNCS.PHASECHK.TRANS64.TRYWAIT P1, [R5+URZ], R4 ;  /* 0x00000004050075a7 */ /* 0x000062000802017f */
[----:B------:R-:W-:Y:S05]  /*1af0*/  @!P0 BRA `(.L_x_24) ;  /* 0x0000000000048947 */ /* 0x000fea0003800000 */
[----:B------:R-:W-:Y:S01]  /*1b00*/  BPT.TRAP 0x1 ;  /* 0x000000040000795c */ /* 0x000fe20000300000 */
.L_x_24:
[----:B-1----:R-:W-:Y:S05]  /*1b10*/  @P1 BRA `(.L_x_25) ;  /* 0x0000000000081947 */ /* 0x002fea0003800000 */
[----:B------:R-:W1:Y:S02]  /*1b20*/  SYNCS.PHASECHK.TRANS64.TRYWAIT P1, [R5+URZ], R4 ;  /* 0x00000004050075a7 */ /* 0x000e64000802017f */
[----:B-1----:R-:W-:Y:S05]  /*1b30*/  @!P1 BRA `(.L_x_26) ;  /* 0x0000006000e09947 */ /* 0x002fea0003800000 */
.L_x_25:
[----:B------:R-:W-:Y:S01]  /*1b40*/  ULEA UR6, UR5, UR45, 0xa ;  /* 0x0000002d05067291 */ /* 0x000fe2000f8e503f */
[----:B------:R-:W-:Y:S01]  /*1b50*/  WARPGROUP.ARRIVE ;  /* 0x00000000000079c5 */ /* 0x000fe20000000000 */
[----:B------:R-:W-:Y:S01]  /*1b60*/  ULEA UR7, UR5, UR4, 0xa ;  /* 0x0000000405077291 */ /* 0x000fe2000f8e503f */
[----:B------:R-:W-:Y:S01]  /*1b70*/  UMOV UR9, 0x40000040 ;  /* 0x4000004000097882 */ /* 0x000fe20000000000 */
[----:B------:R-:W-:-:S03]  /*1b80*/  UMOV UR11, 0x40000040 ;  /* 0x40000040000b7882 */ /* 0x000fc60000000000 */
[----:B------:R-:W-:Y:S02]  /*1b90*/  UMOV UR8, UR6 ;  /* 0x0000000600087c82 */ /* 0x000fe40008000000 */
[----:B------:R-:W-:Y:S02]  /*1ba0*/  UMOV UR10, UR7 ;  /* 0x00000007000a7c82 */ /* 0x000fe40008000000 */
[----:B------:R-:W-:Y:S01]  /*1bb0*/  HGMMA.64x128x16.F32 R24, gdesc[UR8].tnspA.tnspB, R24, gsb0 ;  /* 0x61e00000081879f0 */ /* 0x000fe20008000818 */
[----:B------:R-:W-:Y:S02]  /*1bc0*/  UIADD3 UR8, UR6, 0x80, URZ ;  /* 0x0000008006087890 */ /* 0x000fe4000fffe03f */
[----:B------:R-:W-:Y:S01]  /*1bd0*/  UIADD3 UR10, UR7, 0x80, URZ ;  /* 0x00000080070a7890 */ /* 0x000fe2000fffe03f */
[----:B------:R-:W-:Y:S01]  /*1be0*/  UMOV UR9, 0x40000040 ;  /* 0x4000004000097882 */ /* 0x000fe20000000000 */
[----:B------:R-:W-:Y:S01]  /*1bf0*/  UMOV UR11, 0x40000040 ;  /* 0x40000040000b7882 */ /* 0x000fe20000000000 */
[----:B------:R-:W-:-:S02]  /*1c00*/  WARPGROUP.DEPBAR.LE gsb0, 0x0 ;  /* 0x00008000000079c5 */ /* 0x000fc40000010000 */
        /* <DEDUP_REMOVED lines=18> */
[----:B------:R-:W-:Y:S01]  /*1d30*/  BPT.TRAP 0x1 ;  /* 0x000000040000795c */ /* 0x000fe20000300000 */
.L_x_27:
[----:B------:R-:W-:-:S13]  /*1d40*/  ISETP.NE.AND P1, PT, R22, RZ, PT ;  /* 0x000000ff1600720c */ /* 0x000fda0003f25270 */
[----:B01----:R-:W-:-:S04]  /*1d50*/  @P1 IMAD R4, R3, 0x8, R6 ;  /* 0x0000000803041824 */ /* 0x003fc800078e0206 */
[----:B------:R-:W-:-:S05]  /*1d60*/  @P1 VIADD R4, R4, 0x10 ;  /* 0x0000001004041836 */ /* 0x000fca0000000000 */
[----:B------:R-:W-:-:S04]  /*1d70*/  @P1 PRMT R4, R19, 0x654, R4 ;  /* 0x0000065413041816 */ /* 0x000fc80000000004 */
[----:B------:R0:W-:Y:S01]  /*1d80*/  @P1 SYNCS.ARRIVE.TRANS64.RED.A1T0 RZ, [R4+URZ], RZ ;  /* 0x000000ff04ff19a7 */ /* 0x0001e2000810043f */
[----:B------:R-:W-:-:S13]  /*1d90*/  ISETP.GT.U32.AND P1, PT, R18, 0x1, PT ;  /* 0x000000011200780c */ /* 0x000fda0003f24070 */
[----:B0-----:R-:W-:Y:S05]  /*1da0*/  @P1 BRA `(.L_x_28) ;  /* 0x0000000000041947 */ /* 0x001fea0003800000 */
[----:B------:R-:W-:Y:S01]  /*1db0*/  BPT.TRAP 0x1 ;  /* 0x000000040000795c */ /* 0x000fe20000300000 */
.L_x_28:
[----:B------:R-:W-:Y:S01]  /*1dc0*/  UIADD3 UR5, UR5, 0x1, URZ ;  /* 0x0000000105057890 */ /* 0x000fe2000fffe03f */
[C---:B------:R-:W-:Y:S01]  /*1dd0*/  ISETP.GT.AND P2, PT, R0.reuse, 0x1, PT ;  /* 0x000000010000780c */ /* 0x040fe20003f44270 */
[----:B------:R-:W-:Y:S02]  /*1de0*/  VIADD R3, R3, 0x1 ;  /* 0x0000000103037836 */ /* 0x000fe40000000000 */
[----:B------:R-:W-:Y:S01]  /*1df0*/  UISETP.NE.AND UP0, UPT, UR5, 0x2, UPT ;  /* 0x000000020500788c */ /* 0x000fe2000bf05270 */
[----:B------:R-:W-:Y:S02]  /*1e00*/  VIADD R0, R0, 0xffffffff ;  /* 0xffffffff00007836 */ /* 0x000fe40000000000 */
[C---:B------:R-:W-:Y:S01]  /*1e10*/  ISETP.NE.AND P1, PT, R3.reuse, 0x2, PT ;  /* 0x000000020300780c */ /* 0x040fe20003f25270 */
[----:B------:R-:W-:Y:S02]  /*1e20*/  USEL UR6, URZ, 0x1, UP0 ;  /* 0x000000013f067887 */ /* 0x000fe40008000000 */
[----:B------:R-:W-:Y:S01]  /*1e30*/  USEL UR5, UR5, URZ, UP0 ;  /* 0x0000003f05057287 */ /* 0x000fe20008000000 */
[----:B------:R-:W-:-:S03]  /*1e40*/  SEL R3, R3, RZ, P1 ;  /* 0x000000ff03037207 */ /* 0x000fc60000800000 */
[----:B------:R-:W-:Y:S01]  /*1e50*/  LOP3.LUT R7, R7, UR6, RZ, 0x3c, !PT ;  /* 0x0000000607077c12 */ /* 0x000fe2000f8e3cff */
[----:B------:R-:W-:Y:S07]  /*1e60*/  @P2 BRA `(.L_x_29) ;  /* 0xfffffff800f82947 */ /* 0x000fee000383ffff */
.L_x_22:
[----:B01----:R-:W0:Y:S02]  /*1e70*/  LDC R0, c[0x0][0x28c] ;  /* 0x0000a300ff007b82 */ /* 0x003e240000000800 */
[----:B0-----:R-:W-:-:S13]  /*1e80*/  ISETP.GE.AND P1, PT, R0, 0x1, PT ;  /* 0x000000010000780c */ /* 0x001fda0003f26270 */
[----:B------:R-:W-:Y:S05]  /*1e90*/  @!P1 BRA `(.L_x_30) ;  /* 0x0000000000389947 */ /* 0x000fea0003800000 */
[----:B------:R-:W-:Y:S05]  /*1ea0*/  @!P0 BRA `(.L_x_31) ;  /* 0x0000000000048947 */ /* 0x000fea0003800000 */
[----:B------:R-:W-:Y:S01]  /*1eb0*/  BPT.TRAP 0x1 ;  /* 0x000000040000795c */ /* 0x000fe20000300000 */
.L_x_31:
[----:B------:R-:W-:-:S13]  /*1ec0*/  ISETP.NE.AND P0, PT, R22, RZ, PT ;  /* 0x000000ff1600720c */ /* 0x000fda0003f05270 */
[----:B------:R-:W-:-:S05]  /*1ed0*/  VOTEU.ANY UP0, P0 ;  /* 0x00000000003f7886 */ /* 0x000fca0000000100 */
[----:B------:R-:W-:-:S06]  /*1ee0*/  @UP0 UIADD3 UR4, UR44, UR42, URZ ;  /* 0x0000002a2c040290 */ /* 0x000fcc000fffe03f */
[----:B------:R-:W-:-:S04]  /*1ef0*/  IMAD.U32 R0, RZ, RZ, UR4 ;  /* 0x00000004ff007e24 */ /* 0x000fc8000f8e00ff */
[----:B------:R-:W-:-:S05]  /*1f00*/  @P0 IMAD.SHL.U32 R0, R0, 0x8, RZ ;  /* 0x0000000800000824 */ /* 0x000fca00078e00ff */
[----:B------:R-:W-:-:S04]  /*1f10*/  @P0 LOP3.LUT R0, R0, 0x8, RZ, 0xc0, !PT ;  /* 0x0000000800000812 */ /* 0x000fc800078ec0ff */
[----:B------:R-:W-:-:S04]  /*1f20*/  @P0 IADD3 R0, R6, 0x10, R0 ;  /* 0x0000001006000810 */ /* 0x000fc80007ffe000 */
[----:B------:R-:W-:-:S04]  /*1f30*/  @P0 PRMT R0, R19, 0x654, R0 ;  /* 0x0000065413000816 */ /* 0x000fc80000000000 */
[----:B------:R0:W-:Y:S01]  /*1f40*/  @P0 SYNCS.ARRIVE.TRANS64.RED.A1T0 RZ, [R0+URZ], RZ ;  /* 0x000000ff00ff09a7 */ /* 0x0001e2000810043f */
[----:B------:R-:W-:-:S13]  /*1f50*/  ISETP.GT.U32.AND P0, PT, R18, 0x1, PT ;  /* 0x000000011200780c */ /* 0x000fda0003f04070 */
[----:B0-----:R-:W-:Y:S05]  /*1f60*/  @P0 BRA `(.L_x_30) ;  /* 0x0000000000040947 */ /* 0x001fea0003800000 */
[----:B------:R-:W-:Y:S01]  /*1f70*/  BPT.TRAP 0x1 ;  /* 0x000000040000795c */ /* 0x000fe20000300000 */
.L_x_30:
[----:B------:R-:W-:Y:S01]  /*1f80*/  IMAD.SHL.U32 R100, R100, 0x80, RZ ;  /* 0x0000008064647824 */ /* 0x000fe200078e00ff */
[----:B------:R-:W-:Y:S01]  /*1f90*/  ULDC UR6, c[0x0][0x288] ;  /* 0x0000a20000067ab9 */ /* 0x000fe20000000800 */
[----:B------:R-:W-:Y:S01]  /*1fa0*/  SHF.R.S32.HI R11, RZ, 0x1f, R101 ;  /* 0x0000001fff0b7819 */ /* 0x000fe20000011465 */
[C---:B------:R-:W-:Y:S01]  /*1fb0*/  IMAD.SHL.U32 R6, R103.reuse, 0x80, RZ ;  /* 0x0000008067067824 */ /* 0x040fe200078e00ff */
[----:B------:R-:W-:Y:S01]  /*1fc0*/  ULDC.64 UR4, c[0x0][0x5d0] ;  /* 0x0001740000047ab9 */ /* 0x000fe20000000a00 */
[C---:B------:R-:W-:Y:S01]  /*1fd0*/  LOP3.LUT R8, R100.reuse, 0x6, R95, 0xf8, !PT ;  /* 0x0000000664087812 */ /* 0x040fe200078ef85f */
[----:B------:R-:W-:Y:S01]  /*1fe0*/  IMAD.WIDE R104, R103, 0x80, R88 ;  /* 0x0000008067687825 */ /* 0x000fe200078e0258 */
[----:B------:R-:W-:Y:S01]  /*1ff0*/  ISETP.GE.AND P0, PT, R100, UR6, PT ;  /* 0x0000000664007c0c */ /* 0x000fe2000bf06270 */
[----:B------:R-:W-:Y:S01]  /*2000*/  ULDC UR6, c[0x0][0x284] ;  /* 0x0000a10000067ab9 */ /* 0x000fe20000000800 */
[----:B------:R-:W-:Y:S01]  /*2010*/  SHF.R.S32.HI R9, RZ, 0x1f, R8 ;  /* 0x0000001fff097819 */ /* 0x000fe20000011408 */
[----:B------:R-:W-:Y:S01]  /*2020*/  IMAD R0, R11, UR4, RZ ;  /* 0x000000040b007c24 */ /* 0x000fe2000f8e02ff */
[----:B------:R-:W-:-:S03]  /*2030*/  ISETP.GE.OR P0, PT, R6, UR6, P0 ;  /* 0x0000000606007c0c */ /* 0x000fc60008706670 */
[C---:B------:R-:W-:Y:S02]  /*2040*/  IMAD R3, R101.reuse, UR5, R0 ;  /* 0x0000000565037c24 */ /* 0x040fe4000f8e0200 */
[----:B------:R-:W-:Y:S01]  /*2050*/  IMAD.WIDE.U32 R4, R101, UR4, R8 ;  /* 0x0000000465047c25 */ /* 0x000fe2000f8e0008 */
[----:B------:R-:W-:-:S03]  /*2060*/  ULDC.64 UR4, c[0x0][0x5c8] ;  /* 0x0001720000047ab9 */ /* 0x000fc60000000a00 */
[----:B------:R-:W-:Y:S02]  /*2070*/  IMAD R7, R105, UR4, RZ ;  /* 0x0000000469077c24 */ /* 0x000fe4000f8e02ff */
[----:B------:R-:W-:Y:S02]  /*2080*/  IMAD.IADD R5, R5, 0x1, R3 ;  /* 0x0000000105057824 */ /* 0x000fe400078e0203 */
[C---:B------:R-:W-:Y:S02]  /*2090*/  IMAD R7, R104.reuse, UR5, R7 ;  /* 0x0000000568077c24 */ /* 0x040fe4000f8e0207 */
[----:B------:R-:W-:-:S04]  /*20a0*/  IMAD.WIDE.U32 R106, R104, UR4, R4 ;  /* 0x00000004686a7c25 */ /* 0x000fc8000f8e0004 */
[----:B------:R-:W-:Y:S01]  /*20b0*/  IMAD.MOV.U32 R0, RZ, RZ, -0x1 ;  /* 0xffffffffff007424 */ /* 0x000fe200078e00ff */
[----:B------:R-:W-:Y:S06]  /*20c0*/  @P0 BRA `(.L_x_32) ;  /* 0x00000040001c0947 */ /* 0x000fec0003800000 */
[----:B-----5:R-:W-:Y:S01]  /*20d0*/  FSETP.NEU.AND P0, PT, R90, RZ, PT ;  /* 0x000000ff5a00720b */ /* 0x020fe20003f0d000 */
[----:B------:R-:W-:Y:S01]  /*20e0*/  IMAD.IADD R4, R94, 0x1, -R100 ;  /* 0x000000015e047824 */ /* 0x000fe200078e0a64 */
[----:B------:R-:W-:Y:S01]  /*20f0*/  BSSY B0, `(.L_x_32) ;  /* 0x0000404000007945 */ /* 0x000fe20003800000 */
[----:B------:R-:W-:Y:S02]  /*2100*/  IMAD.IADD R3, R99, 0x1, -R6 ;  /* 0x0000000163037824 */ /* 0x000fe400078e0a06 */
[----:B------:R-:W-:Y:S01]  /*2110*/  IMAD.IADD R103, R107, 0x1, R7 ;  /* 0x000000016b677824 */ /* 0x000fe200078e0207 */
[----:B------:R-:W-:-:S04]  /*2120*/  ISETP.GT.AND P2, PT, R4, RZ, PT ;  /* 0x000000ff0400720c */ /* 0x000fc80003f44270 */
[----:B------:R-:W-:-:S03]  /*2130*/  ISETP.GT.AND P1, PT, R3, RZ, P2 ;  /* 0x000000ff0300720c */ /* 0x000fc60001724270 */
[----:B------:R-:W-:Y:S10]  /*2140*/  @!P0 BRA `(.L_x_33) ;  /* 0x0000002c00288947 */ /* 0x000ff40003800000 */
[----:B------:R-:W0:Y:S01]  /*2150*/  LDC.64 R110, c[0x0][0x5b8] ;  /* 0x00016e00ff6e7b82 */ /* 0x000e220000000a00 */
[----:B------:R-:W-:-:S07]  /*2160*/  ULDC.64 UR4, c[0x0][0x5c0] ;  /* 0x0001700000047ab9 */ /* 0x000fce0000000a00 */
[----:B------:R-:W1:Y:S08]  /*2170*/  LDC.64 R112, c[0x0][0x5b0] ;  /* 0x00016c00ff707b82 */ /* 0x000e700000000a00 */
[----:B------:R-:W2:Y:S01]  /*2180*/  LDC.64 R114, c[0x0][0x5a8] ;  /* 0x00016a00ff727b82 */ /* 0x000ea20000000a00 */
[-C--:B0-----:R-:W-:Y:S02]  /*2190*/  IMAD R6, R11, R110.reuse, RZ ;  /* 0x0000006e0b067224 */ /* 0x081fe400078e02ff */
[----:B------:R-:W-:-:S04]  /*21a0*/  IMAD.WIDE.U32 R108, R101, R110, R8 ;  /* 0x0000006e656c7225 */ /* 0x000fc800078e0008 */
[----:B------:R-:W-:Y:S02]  /*21b0*/  IMAD R107, R101, R111, R6 ;  /* 0x0000006f656b7224 */ /* 0x000fe400078e0206 */
[-C--:B-1----:R-:W-:Y:S02]  /*21c0*/  IMAD R5, R105, R112.reuse, RZ ;  /* 0x0000007069057224 */ /* 0x082fe400078e02ff */
[----:B------:R-:W-:Y:S02]  /*21d0*/  IMAD.IADD R13, R109, 0x1, R107 ;  /* 0x000000016d0d7824 */ /* 0x000fe400078e026b */
[----:B------:R-:W-:Y:S02]  /*21e0*/  IMAD.MOV.U32 R12, RZ, RZ, R108 ;  /* 0x000000ffff0c7224 */ /* 0x000fe400078e006c */
[C---:B------:R-:W-:Y:S02]  /*21f0*/  IMAD R111, R104.reuse, R113, R5 ;  /* 0x00000071686f7224 */ /* 0x040fe400078e0205 */
[----:B------:R-:W-:-:S04]  /*2200*/  IMAD.WIDE.U32 R6, R104, R112, R12 ;  /* 0x0000007068067225 */ /* 0x000fc800078e000c */
[----:B------:R-:W-:Y:S01]  /*2210*/  IMAD.IADD R5, R7, 0x1, R111 ;  /* 0x0000000107057824 */ /* 0x000fe200078e026f */
[----:B--2---:R-:W-:-:S04]  /*2220*/  LEA R14, P0, R6, R114, 0x1 ;  /* 0x00000072060e7211 */ /* 0x004fc800078008ff */
[----:B------:R-:W-:-:S05]  /*2230*/  LEA.HI.X R15, R6, R115, R5, 0x1, P0 ;  /* 0x00000073060f7211 */ /* 0x000fca00000f0c05 */
[----:B------:R0:W2:Y:S01]  /*2240*/  @P1 LDG.E.LTC128B.U16 R5, desc[UR36][R14.64] ;  /* 0x000000240e051981 */ /* 0x0000a2000c1e1520 */
[----:B------:R-:W-:Y:S01]  /*2250*/  LEA R10, P0, R106, UR4, 0x1 ;  /* 0x000000046a0a7c11 */ /* 0x000fe2000f8008ff */
[----:B------:R-:W-:Y:S01]  /*2260*/  IMAD.WIDE.U32 R6, R104, R112, R8 ;  /* 0x0000007068067225 */ /* 0x000fe200078e0008 */
[----:B------:R-:W-:Y:S03]  /*2270*/  BSSY B1, `(.L_x_34) ;  /* 0x0000012000017945 */ /* 0x000fe60003800000 */
[----:B------:R-:W-:Y:S02]  /*2280*/  IMAD.IADD R7, R111, 0x1, R7 ;  /* 0x000000016f077824 */ /* 0x000fe400078e0207 */
[----:B------:R-:W-:Y:S01]  /*2290*/  IMAD.WIDE.U32 R20, R101, R110, R6 ;  /* 0x0000006e65147225 */ /* 0x000fe200078e0006 */
[----:B0-----:R-:W-:-:S03]  /*22a0*/  SHF.L.U64.HI R15, R112, 0x3, R113 ;  /* 0x00000003700f7819 */ /* 0x001fc60000010271 */
[----:B------:R-:W-:Y:S01]  /*22b0*/  IMAD.IADD R7, R107, 0x1, R21 ;  /* 0x000000016b077824 */ /* 0x000fe200078e0215 */
[----:B------:R-:W-:Y:S01]  /*22c0*/  LEA R6, P4, R20, R114, 0x1 ;  /* 0x0000007214067211 */ /* 0x000fe200078808ff */
[----:B------:R-:W-:-:S03]  /*22d0*/  IMAD.SHL.U32 R14, R112, 0x8, RZ ;  /* 0x00000008700e7824 */ /* 0x000fc600078e00ff */
[----:B------:R-:W-:Y:S01]  /*22e0*/  LEA.HI.X R7, R20, R115, R7, 0x1, P4 ;  /* 0x0000007314077211 */ /* 0x000fe200020f0c07 */
[----:B--2---:R-:W-:-:S05]  /*22f0*/  HADD2.F32 R11, -RZ, R5.H0_H0 ;  /* 0x20000005ff0b7230 */ /* 0x004fca0000004100 */
[----:B------:R-:W-:-:S04]  /*2300*/  FMUL R11, R11, R90 ;  /* 0x0000005a0b0b7220 */ /* 0x000fc80000400000 */
[----:B------:R-:W-:Y:S01]  /*2310*/  FFMA R24, R24, R23, R11 ;  /* 0x0000001718187223 */ /* 0x000fe2000000000b */
[----:B------:R-:W-:Y:S02]  /*2320*/  LEA.HI.X R11, R106, UR5, R103, 0x1, P0 ;  /* 0x000000056a0b7c11 */ /* 0x000fe400080f0c67 */
[----:B------:R-:W-:Y:S02]  /*2330*/  ISETP.GT.AND P0, PT, R4, 0x1, PT ;  /* 0x000000010400780c */ /* 0x000fe40003f04270 */
[----:B------:R-:W-:Y:S02]  /*2340*/  F2FP.F16.F32.PACK_AB R24, RZ, R24 ;  /* 0x00000018ff18723e */ /* 0x000fe400000000ff */
[----:B------:R-:W-:-:S03]  /*2350*/  ISETP.GT.AND P3, PT, R3, RZ, P0 ;  /* 0x000000ff0300720c */ /* 0x000fc60000764270 */
[----:B------:R0:W-:Y:S10]  /*2360*/  @P1 STG.E.U16 desc[UR36][R10.64], R24 ;  /* 0x000000180a001986 */ /* 0x0001f4000c101524 */
[----:B------:R-:W-:Y:S05]  /*2370*/  @!P3 BRA `(.L_x_35) ;  /* 0x000000000004b947 */ /* 0x000fea0003800000 */
[----:B------:R1:W5:Y:S02]  /*2380*/  LDG.E.LTC128B.U16 R5, desc[UR36][R6.64+0x2] ;  /* 0x0000022406057981 */ /* 0x000364000c1e1520 */
.L_x_35:
[----:B------:R-:W-:Y:S05]  /*2390*/  BSYNC B1 ;  /* 0x0000000000017941 */ /* 0x000fea0003800000 */
.L_x_34:
[----:B-----5:R-:W-:Y:S01]  /*23a0*/  HADD2.F32 R103, -RZ, R5.H0_H0 ;  /* 0x20000005ff677230 */ /* 0x020fe20000004100 */
[----:B------:R-:W-:Y:S01]  /*23b0*/  ISETP.GT.AND P2, PT, R3, 0x8, P2 ;  /* 0x000000080300780c */ /* 0x000fe20001744270 */
[----:B------:R-:W-:Y:S01]  /*23c0*/  IMAD.WIDE.U32 R20, R104, R112, R14 ;  /* 0x0000007068147225 */ /* 0x000fe200078e000e */
[----:B0-----:R-:W-:-:S03]  /*23d0*/  PRMT R24, R5, 0x7610, R24 ;  /* 0x0000761005187816 */ /* 0x001fc60000000018 */
[----:B------:R-:W-:Y:S01]  /*23e0*/  FMUL R12, R103, R90 ;  /* 0x0000005a670c7220 */ /* 0x000fe20000400000 */
[----:B------:R-:W-:Y:S01]  /*23f0*/  IMAD.IADD R111, R111, 0x1, R21 ;  /* 0x000000016f6f7824 */ /* 0x000fe200078e0215 */
[----:B------:R-:W-:Y:S02]  /*2400*/  IADD3 R108, P1, R108, R20, RZ ;  /* 0x000000146c6c7210 */ /* 0x000fe40007f3e0ff */
[----:B------:R-:W-:-:S03]  /*2410*/  FFMA R12, R25, R23, R12 ;  /* 0x00000017190c7223 */ /* 0x000fc6000000000c */
[----:B------:R-:W-:Y:S01]  /*2420*/  IMAD.X R13, R111, 0x1, R13, P1 ;  /* 0x000000016f0d7824 */ /* 0x000fe200008e060d */
[C---:B------:R-:W-:Y:S02]  /*2430*/  LEA R14, P1, R108.reuse, R114, 0x1 ;  /* 0x000000726c0e7211 */ /* 0x040fe400078208ff */
[----:B------:R-:W-:Y:S02]  /*2440*/  F2FP.F16.F32.PACK_AB R12, RZ, R12 ;  /* 0x0000000cff0c723e */ /* 0x000fe400000000ff */
[----:B------:R-:W-:Y:S02]  /*2450*/  LEA.HI.X R15, R108, R115, R13, 0x1, P1 ;  /* 0x000000736c0f7211 */ /* 0x000fe400008f0c0d */
[----:B------:R-:W-:-:S05]  /*2460*/  PRMT R21, R12, 0x7610, R21 ;  /* 0x000076100c157816 */ /* 0x000fca0000000015 */
[----:B------:R0:W-:Y:S04]  /*2470*/  @P3 STG.E.U16 desc[UR36][R10.64+0x2], R21 ;  /* 0x000002150a003986 */ /* 0x0001e8000c101524 */
[----:B------:R-:W2:Y:S01]  /*2480*/  @P2 LDG.E.LTC128B.U16 R24, desc[UR36][R14.64] ;  /* 0x000000240e182981 */ /* 0x000ea2000c1e1520 */
[----:B------:R-:W-:Y:S01]  /*2490*/  IADD3 R20, P1, R8, R20, RZ ;  /* 0x0000001408147210 */ /* 0x000fe20007f3e0ff */
[----:B------:R-:W-:Y:S01]  /*24a0*/  BSSY B1, `(.L_x_36) ;  /* 0x0000011000017945 */ /* 0x000fe20003800000 */
[----:B------:R-:W-:Y:S02]  /*24b0*/  SHF.L.U64.HI R13, R91, 0x1, R92 ;  /* 0x000000015b0d7819 */ /* 0x000fe4000001025c */
[----:B------:R-:W-:Y:S01]  /*24c0*/  ISETP.GT.AND P0, PT, R3, 0x8, P0 ;  /* 0x000000080300780c */ /* 0x000fe20000704270 */
[----:B0-----:R-:W-:Y:S01]  /*24d0*/  IMAD.X R21, R9, 0x1, R111, P1 ;  /* 0x0000000109157824 */ /* 0x001fe200008e066f */
[----:B------:R-:W-:Y:S01]  /*24e0*/  LEA R12, P1, R91, R10, 0x1 ;  /* 0x0000000a5b0c7211 */ /* 0x000fe200078208ff */
[----:B------:R-:W-:-:S04]  /*24f0*/  IMAD.WIDE.U32 R20, R101, R110, R20 ;  /* 0x0000006e65147225 */ /* 0x000fc800078e0014 */
[----:B------:R-:W-:Y:S01]  /*2500*/  IMAD.X R13, R13, 0x1, R11, P1 ;  /* 0x000000010d0d7824 */ /* 0x000fe200008e060b */
[----:B------:R-:W-:Y:S01]  /*2510*/  LEA R8, P3, R20, R114, 0x1 ;  /* 0x0000007214087211 */ /* 0x000fe200078608ff */
[----:B------:R-:W-:-:S05]  /*2520*/  IMAD.IADD R9, R107, 0x1, R21 ;  /* 0x000000016b097824 */ /* 0x000fca00078e0215 */
[----:B------:R-:W-:Y:S01]  /*2530*/  LEA.HI.X R9, R20, R115, R9, 0x1, P3 ;  /* 0x0000007314097211 */ /* 0x000fe200018f0c09 */
[----:B--2---:R-:W-:-:S05]  /*2540*/  HADD2.F32 R5, -RZ, R24.H0_H0 ;  /* 0x20000018ff057230 */ /* 0x004fca0000004100 */
[----:B------:R-:W-:-:S04]  /*2550*/  FMUL R5, R5, R90 ;  /* 0x0000005a05057220 */ /* 0x000fc80000400000 */
[----:B------:R-:W-:-:S05]  /*2560*/  FFMA R5, R26, R23, R5 ;  /* 0x000000171a057223 */ /* 0x000fca0000000005 */
[----:B------:R-:W-:-:S05]  /*2570*/  F2FP.F16.F32.PACK_AB R5, RZ, R5 ;  /* 0x00000005ff05723e */ /* 0x000fca00000000ff */
[----:B------:R0:W-:Y:S01]  /*2580*/  @P2 STG.E.U16 desc[UR36][R12.64], R5 ;  /* 0x000000050c002986 */ /* 0x0001e2000c101524 */
[----:B------:R-:W-:Y:S05]  /*2590*/  @!P0 BRA `(.L_x_37) ;  /* 0x0000000000048947 */ /* 0x000fea0003800000 */
[----:B------:R2:W5:Y:S02]  /*25a0*/  LDG.E.LTC128B.U16 R24, desc[UR36][R8.64+0x2] ;  /* 0x0000022408187981 */ /* 0x000564000c1e1520 */
.L_x_37:
[----:B------:R-:W-:Y:S05]  /*25b0*/  BSYNC B1 ;  /* 0x0000000000017941 */ /* 0x000fea0003800000 */
.L_x_36:
[----:B0----5:R-:W-:Y:S01]  /*25c0*/  HADD2.F32 R5, -RZ, R24.H0_H0 ;  /* 0x20000018ff057230 */ /* 0x021fe20000004100 */
[----:B------:R-:W-:Y:S01]  /*25d0*/  ISETP.GT.AND P1, PT, R4, 0x8, PT ;  /* 0x000000080400780c */ /* 0x000fe20003f24270 */
[----:B------:R-:W-:Y:S03]  /*25e0*/  BSSY B1, `(.L_x_38) ;  /* 0x0000008000017945 */ /* 0x000fe60003800000 */
[----:B------:R-:W-:Y:S01]  /*25f0*/  FMUL R14, R5, R90 ;  /* 0x0000005a050e7220 */ /* 0x000fe20000400000 */
[----:B------:R-:W-:-:S03]  /*2600*/  ISETP.GT.AND P2, PT, R3, RZ, P1 ;  /* 0x000000ff0300720c */ /* 0x000fc60000f44270 */
[----:B------:R-:W-:-:S05]  /*2610*/  FFMA R14, R27, R23, R14 ;  /* 0x000000171b0e7223 */ /* 0x000fca000000000e */
[----:B------:R-:W-:-:S05]  /*2620*/  F2FP.F16.F32.PACK_AB R14, RZ, R14 ;  /* 0x0000000eff0e723e */ /* 0x000fca00000000ff */
[----:B------:R0:W-:Y:S01]  /*2630*/  @P0 STG.E.U16 desc[UR36][R12.64+0x2], R14 ;  /* 0x0000020e0c000986 */ /* 0x0001e2000c101524 */
[----:B------:R-:W-:Y:S05]  /*2640*/  @!P2 BRA `(.L_x_39) ;  /* 0x000000000004a947 */ /* 0x000fea0003800000 */
[----:B------:R3:W5:Y:S02]  /*2650*/  LDG.E.LTC128B.U16 R24, desc[UR36][R6.64+0x10] ;  /* 0x0000102406187981 */ /* 0x000764000c1e1520 */
.L_x_39:
[----:B------:R-:W-:Y:S05]  /*2660*/  BSYNC B1 ;  /* 0x0000000000017941 */ /* 0x000fea0003800000 */
.L_x_38:
[----:B-----5:R-:W-:Y:S01]  /*2670*/  HADD2.F32 R5, -RZ, R24.H0_H0 ;  /* 0x20000018ff057230 */ /* 0x020fe20000004100 */
        /* <DEDUP_REMOVED lines=9> */
.L_x_41:
[----:B------:R-:W-:Y:S05]  /*2710*/  BSYNC B1 ;  /* 0x0000000000017941 */ /* 0x000fea0003800000 */
.L_x_40:
[----:B----45:R-:W-:Y:S01]  /*2720*/  HADD2.F32 R5, -RZ, R24.H0_H0 ;  /* 0x20000018ff057230 */ /* 0x030fe20000004100 */
[----:B------:R-:W-:Y:S01]  /*2730*/  ISETP.GT.AND P1, PT, R3, 0x8, P1 ;  /* 0x000000080300780c */ /* 0x000fe20000f24270 */
[----:B------:R-:W-:Y:S03]  /*2740*/  BSSY B1, `(.L_x_42) ;  /* 0x0000007000017945 */ /* 0x000fe60003800000 */
[----:B0-----:R-:W-:-:S04]  /*2750*/  FMUL R14, R5, R90 ;  /* 0x0000005a050e7220 */ /* 0x001fc80000400000 */
[----:B------:R-:W-:-:S05]  /*2760*/  FFMA R14, R29, R23, R14 ;  /* 0x000000171d0e7223 */ /* 0x000fca000000000e */
[----:B------:R-:W-:-:S05]  /*2770*/  F2FP.F16.F32.PACK_AB R14, RZ, R14 ;  /* 0x0000000eff0e723e */ /* 0x000fca00000000ff */
[----:B------:R0:W-:Y:S01]  /*2780*/  @P3 STG.E.U16 desc[UR36][R10.64+0x12], R14 ;  /* 0x0000120e0a003986 */ /* 0x0001e2000c101524 */
[----:B------:R-:W-:Y:S05]  /*2790*/  @!P1 BRA `(.L_x_43) ;  /* 0x0000000000049947 */ /* 0x000fea0003800000 */
[----:B------:R4:W5:Y:S02]  /*27a0*/  LDG.E.LTC128B.U16 R24, desc[UR36][R8.64+0x10] ;  /* 0x0000102408187981 */ /* 0x000964000c1e1520 */
.L_x_43:
[----:B------:R-:W-:Y:S05]  /*27b0*/  BSYNC B1 ;  /* 0x0000000000017941 */ /* 0x000fea0003800000 */
.L_x_42:
[----:B-----5:R-:W-:Y:S01]  /*27c0*/  HADD2.F32 R5, -RZ, R24.H0_H0 ;  /* 0x20000018ff057230 */ /* 0x020fe20000004100 */
[----:B------:R-:W-:Y:S01]  /*27d0*/  ISETP.GT.AND P0, PT, R3, 0x8, P0 ;  /* 0x000000080300780c */ /* 0x000fe20000704270 */
[----:B------:R-:W-:Y:S03]  /*27e0*/  BSSY B1, `(.L_x_44) ;  /* 0x0000007000017945 */ /* 0x000fe60003800000 */
[----:B------:R-:W-:-:S04]  /*27f0*/  FMUL R5, R5, R90 ;  /* 0x0000005a05057220 */ /* 0x000fc80000400000 */
[----:B------:R-:W-:-:S05]  /*2800*/  FFMA R5, R30, R23, R5 ;  /* 0x000000171e057223 */ /* 0x000fca0000000005 */
[----:B------:R-:W-:-:S05]  /*2810*/  F2FP.F16.F32.PACK_AB R5, RZ, R5 ;  /* 0x00000005ff05723e */ /* 0x000fca00000000ff */
[----:B------:R0:W-:Y:S01]  /*2820*/  @P1 STG.E.U16 desc[UR36][R12.64+0x10], R5 ;  /* 0x000010050c001986 */ /* 0x0001e2000c101524 */
[----:B------:R-:W-:Y:S05]  /*2830*/  @!P0 BRA `(.L_x_45) ;  /* 0x0000000000048947 */ /* 0x000fea0003800000 */
[----:B------:R0:W5:Y:S02]  /*2840*/  LDG.E.LTC128B.U16 R24, desc[UR36][R8.64+0x12] ;  /* 0x0000122408187981 */ /* 0x000164000c1e1520 */
.L_x_45:
[----:B------:R-:W-:Y:S05]  /*2850*/  BSYNC B1 ;  /* 0x0000000000017941 */ /* 0x000fea0003800000 */
.L_x_44:
        /* <DEDUP_REMOVED lines=10> */
.L_x_47:
[----:B------:R-:W-:Y:S05]  /*2900*/  BSYNC B1 ;  /* 0x0000000000017941 */ /* 0x000fea0003800000 */
.L_x_46:
        /* <DEDUP_REMOVED lines=10> */
.L_x_49:
[----:B------:R-:W-:Y:S05]  /*29b0*/  BSYNC B1 ;  /* 0x0000000000017941 */ /* 0x000fea0003800000 */
.L_x_48:
[----:B0----5:R-:W-:Y:S01]  /*29c0*/  HADD2.F32 R5, -RZ, R24.H0_H0 ;  /* 0x20000018ff057230 */ /* 0x021fe20000004100 */
        /* <DEDUP_REMOVED lines=8> */
.L_x_51:
[----:B------:R-:W-:Y:S05]  /*2a50*/  BSYNC B1 ;  /* 0x0000000000017941 */ /* 0x000fea0003800000 */
.L_x_50:
        /* <DEDUP_REMOVED lines=9> */
.L_x_53:
[----:B------:R-:W-:Y:S05]  /*2af0*/  BSYNC B1 ;  /* 0x0000000000017941 */ /* 0x000fea0003800000 */
.L_x_52:
        /* <DEDUP_REMOVED lines=10> */
.L_x_55:
[----:B------:R-:W-:Y:S05]  /*2ba0*/  BSYNC B1 ;  /* 0x0000000000017941 */ /* 0x000fea0003800000 */
.L_x_54:
        /* <DEDUP_REMOVED lines=10> */
.L_x_57:
[----:B------:R-:W-:Y:S05]  /*2c50*/  BSYNC B1 ;  /* 0x0000000000017941 */ /* 0x000fea0003800000 */
.L_x_56:
        /* <DEDUP_REMOVED lines=9> */
.L_x_59:
[----:B------:R-:W-:Y:S05]  /*2cf0*/  BSYNC B1 ;  /* 0x0000000000017941 */ /* 0x000fea0003800000 */
.L_x_58:
        /* <DEDUP_REMOVED lines=9> */
.L_x_61:
[----:B------:R-:W-:Y:S05]  /*2d90*/  BSYNC B1 ;  /* 0x0000000000017941 */ /* 0x000fea0003800000 */
.L_x_60:
        /* <DEDUP_REMOVED lines=10> */
.L_x_63:
[----:B------:R-:W-:Y:S05]  /*2e40*/  BSYNC B1 ;  /* 0x0000000000017941 */ /* 0x000fea0003800000 */
.L_x_62:
        /* <DEDUP_REMOVED lines=10> */
.L_x_65:
[----:B------:R-:W-:Y:S05]  /*2ef0*/  BSYNC B1 ;  /* 0x0000000000017941 */ /* 0x000fea0003800000 */
.L_x_64:
        /* <DEDUP_REMOVED lines=9> */
.L_x_67:
[----:B------:R-:W-:Y:S05]  /*2f90*/  BSYNC B1 ;  /* 0x0000000000017941 */ /* 0x000fea0003800000 */
.L_x_66:
        /* <DEDUP_REMOVED lines=9> */
.L_x_69:
[----:B------:R-:W-:Y:S05]  /*3030*/  BSYNC B1 ;  /* 0x0000000000017941 */ /* 0x000fea0003800000 */
.L_x_68:
        /* <DEDUP_REMOVED lines=10> */
.L_x_71:
[----:B------:R-:W-:Y:S05]  /*30e0*/  BSYNC B1 ;  /* 0x0000000000017941 */ /* 0x000fea0003800000 */
.L_x_70:
        /* <DEDUP_REMOVED lines=10> */
.L_x_73:
[----:B------:R-:W-:Y:S05]  /*3190*/  BSYNC B1 ;  /* 0x0000000000017941 */ /* 0x000fea0003800000 */
.L_x_72:
        /* <DEDUP_REMOVED lines=9> */
.L_x_75:
[----:B------:R-:W-:Y:S05]  /*3230*/  BSYNC B1 ;  /* 0x0000000000017941 */ /* 0x000fea0003800000 */
.L_x_74:
        /* <DEDUP_REMOVED lines=9> */
.L_x_77:
[----:B------:R-:W-:Y:S05]  /*32d0*/  BSYNC B1 ;  /* 0x0000000000017941 */ /* 0x000fea0003800000 */
.L_x_76:
        /* <DEDUP_REMOVED lines=10> */
.L_x_79:
[----:B------:R-:W-:Y:S05]  /*3380*/  BSYNC B1 ;  /* 0x0000000000017941 */ /* 0x000fea0003800000 */
.L_x_78:
        /* <DEDUP_REMOVED lines=10> */
.L_x_81:
[----:B------:R-:W-:Y:S05]  /*3430*/  BSYNC B1 ;  /* 0x0000000000017941 */ /* 0x000fea0003800000 */
.L_x_80:
        /* <DEDUP_REMOVED lines=9> */
.L_x_83:
[----:B------:R-:W-:Y:S05]  /*34d0*/  BSYNC B1 ;  /* 0x0000000000017941 */ /* 0x000fea0003800000 */
.L_x_82:
        /* <DEDUP_REMOVED lines=9> */
.L_x_85:
[----:B------:R-:W-:Y:S05]  /*3570*/  BSYNC B1 ;  /* 0x0000000000017941 */ /* 0x000fea0003800000 */
.L_x_84:
        /* <DEDUP_REMOVED lines=10> */
.L_x_87:
[----:B------:R-:W-:Y:S05]  /*3620*/  BSYNC B1 ;  /* 0x0000000000017941 */ /* 0x000fea0003800000 */
.L_x_86:
        /* <DEDUP_REMOVED lines=10> */
.L_x_89:
[----:B------:R-:W-:Y:S05]  /*36d0*/  BSYNC B1 ;  /* 0x0000000000017941 */ /* 0x000fea0003800000 */
.L_x_88:
        /* <DEDUP_REMOVED lines=9> */
.L_x_91:
[----:B------:R-:W-:Y:S05]  /*3770*/  BSYNC B1 ;  /* 0x0000000000017941 */ /* 0x000fea0003800000 */
.L_x_90:
        /* <DEDUP_REMOVED lines=9> */
.L_x_93:
[----:B------:R-:W-:Y:S05]  /*3810*/  BSYNC B1 ;  /* 0x0000000000017941 */ /* 0x000fea0003800000 */
.L_x_92:
        /* <DEDUP_REMOVED lines=10> */
.L_x_95:
[----:B------:R-:W-:Y:S05]  /*38c0*/  BSYNC B1 ;  /* 0x0000000000017941 */ /* 0x000fea0003800000 */
.L_x_94:
        /* <DEDUP_REMOVED lines=10> */
.L_x_97:
[----:B------:R-:W-:Y:S05]  /*3970*/  BSYNC B1 ;  /* 0x0000000000017941 */ /* 0x000fea0003800000 */
.L_x_96:
        /* <DEDUP_REMOVED lines=9> */
.L_x_99:
[----:B------:R-:W-:Y:S05]  /*3a10*/  BSYNC B1 ;  /* 0x0000000000017941 */ /* 0x000fea0003800000 */
.L_x_98:
        /* <DEDUP_REMOVED lines=9> */
.L_x_101:
[----:B------:R-:W-:Y:S05]  /*3ab0*/  BSYNC B1 ;  /* 0x0000000000017941 */ /* 0x000fea0003800000 */
.L_x_100:
        /* <DEDUP_REMOVED lines=10> */
.L_x_103:
[----:B------:R-:W-:Y:S05]  /*3b60*/  BSYNC B1 ;  /* 0x0000000000017941 */ /* 0x000fea0003800000 */
.L_x_102:
        /* <DEDUP_REMOVED lines=10> */
.L_x_105:
[----:B------:R-:W-:Y:S05]  /*3c10*/  BSYNC B1 ;  /* 0x0000000000017941 */ /* 0x000fea0003800000 */
.L_x_104:
        /* <DEDUP_REMOVED lines=9> */
.L_x_107:
[----:B------:R-:W-:Y:S05]  /*3cb0*/  BSYNC B1 ;  /* 0x0000000000017941 */ /* 0x000fea0003800000 */
.L_x_106:
        /* <DEDUP_REMOVED lines=9> */
.L_x_109:
[----:B------:R-:W-:Y:S05]  /*3d50*/  BSYNC B1 ;  /* 0x0000000000017941 */ /* 0x000fea0003800000 */
.L_x_108:
        /* <DEDUP_REMOVED lines=10> */
.L_x_111:
[----:B------:R-:W-:Y:S05]  /*3e00*/  BSYNC B1 ;  /* 0x0000000000017941 */ /* 0x000fea0003800000 */
.L_x_110:
        /* <DEDUP_REMOVED lines=10> */
.L_x_113:
[----:B------:R-:W-:Y:S05]  /*3eb0*/  BSYNC B1 ;  /* 0x0000000000017941 */ /* 0x000fea0003800000 */
.L_x_112:
        /* <DEDUP_REMOVED lines=9> */
.L_x_115:
[----:B------:R-:W-:Y:S05]  /*3f50*/  BSYNC B1 ;  /* 0x0000000000017941 */ /* 0x000fea0003800000 */
.L_x_114:
        /* <DEDUP_REMOVED lines=9> */
.L_x_117:
[----:B------:R-:W-:Y:S05]  /*3ff0*/  BSYNC B1 ;  /* 0x0000000000017941 */ /* 0x000fea0003800000 */
.L_x_116:
        /* <DEDUP_REMOVED lines=10> */
.L_x_119:
[----:B------:R-:W-:Y:S05]  /*40a0*/  BSYNC B1 ;  /* 0x0000000000017941 */ /* 0x000fea0003800000 */
.L_x_118:
        /* <DEDUP_REMOVED lines=10> */
.L_x_121:
[----:B------:R-:W-:Y:S05]  /*4150*/  BSYNC B1 ;  /* 0x0000000000017941 */ /* 0x000fea0003800000 */
.L_x_120:
        /* <DEDUP_REMOVED lines=9> */
.L_x_123:
[----:B------:R-:W-:Y:S05]  /*41f0*/  BSYNC B1 ;  /* 0x0000000000017941 */ /* 0x000fea0003800000 */
.L_x_122:
        /* <DEDUP_REMOVED lines=9> */
.L_x_125:
[----:B------:R-:W-:Y:S05]  /*4290*/  BSYNC B1 ;  /* 0x0000000000017941 */ /* 0x000fea0003800000 */
.L_x_124:
        /* <DEDUP_REMOVED lines=10> */
.L_x_127:
[----:B------:R-:W-:Y:S05]  /*4340*/  BSYNC B1 ;  /* 0x0000000000017941 */ /* 0x000fea0003800000 */
.L_x_126:
        /* <DEDUP_REMOVED lines=10> */
.L_x_129:
[----:B------:R-:W-:Y:S05]  /*43f0*/  BSYNC B1 ;  /* 0x0000000000017941 */ /* 0x000fea0003800000 */
.L_x_128:
        /* <DEDUP_REMOVED lines=9> */
.L_x_131:
[----:B------:R-:W-:Y:S05]  /*4490*/  BSYNC B1 ;  /* 0x0000000000017941 */ /* 0x000fea0003800000 */
.L_x_130:
        /* <DEDUP_REMOVED lines=9> */
.L_x_133:
[----:B------:R-:W-:Y:S05]  /*4530*/  BSYNC B1 ;  /* 0x0000000000017941 */ /* 0x000fea0003800000 */
.L_x_132:
        /* <DEDUP_REMOVED lines=10> */
.L_x_135:
[----:B------:R-:W-:Y:S05]  /*45e0*/  BSYNC B1 ;  /* 0x0000000000017941 */ /* 0x000fea0003800000 */
.L_x_134:
        /* <DEDUP_REMOVED lines=10> */
.L_x_137:
[----:B------:R-:W-:Y:S05]  /*4690*/  BSYNC B1 ;  /* 0x0000000000017941 */ /* 0x000fea0003800000 */
.L_x_136:
        /* <DEDUP_REMOVED lines=9> */
.L_x_139:
[----:B------:R-:W-:Y:S05]  /*4730*/  BSYNC B1 ;  /* 0x0000000000017941 */ /* 0x000fea0003800000 */
.L_x_138:
        /* <DEDUP_REMOVED lines=9> */
.L_x_141:
[----:B------:R-:W-:Y:S05]  /*47d0*/  BSYNC B1 ;  /* 0x0000000000017941 */ /* 0x000fea0003800000 */
.L_x_140:
        /* <DEDUP_REMOVED lines=10> */
.L_x_143:
[----:B------:R-:W-:Y:S05]  /*4880*/  BSYNC B1 ;  /* 0x0000000000017941 */ /* 0x000fea0003800000 */
.L_x_142:
        /* <DEDUP_REMOVED lines=10> */
.L_x_145:
[----:B------:R-:W-:Y:S05]  /*4930*/  BSYNC B1 ;  /* 0x0000000000017941 */ /* 0x000fea0003800000 */
.L_x_144:
        /* <DEDUP_REMOVED lines=9> */
.L_x_147:
[----:B------:R-:W-:Y:S05]  /*49d0*/  BSYNC B1 ;  /* 0x0000000000017941 */ /* 0x000fea0003800000 */
.L_x_146:
        /* <DEDUP_REMOVED lines=9> */
.L_x_149:
[----:B------:R-:W-:Y:S05]  /*4a70*/  BSYNC B1 ;  /* 0x0000000000017941 */ /* 0x000fea0003800000 */
.L_x_148:
        /* <DEDUP_REMOVED lines=10> */
.L_x_151:
[----:B------:R-:W-:Y:S05]  /*4b20*/  BSYNC B1 ;  /* 0x0000000000017941 */ /* 0x000fea0003800000 */
.L_x_150:
[----:B-----5:R-:W-:Y:S01]  /*4b30*/  HADD2.F32 R5, -RZ, R24.H0_H0 ;  /* 0x20000018ff057230 */ /* 0x020fe20000004100 */
[----:B------:R-:W-:Y:S01]  /*4b40*/  ISETP.GT.AND P0, PT, R4, 0x79, PT ;  /* 0x000000790400780c */ /* 0x000fe20003f04270 */
[----:B------:R-:W-:Y:S01]  /*4b50*/  @P2 IMAD.MOV.U32 R4, RZ, RZ, R10 ;  /* 0x000000ffff042224 */ /* 0x000fe200078e000a */
[----:B------:R-:W-:Y:S02]  /*4b60*/  BSSY B1, `(.L_x_152) ;  /* 0x000000a000017945 */ /* 0x000fe40003800000 */
[----:B------:R-:W-:Y:S01]  /*4b70*/  FMUL R5, R5, R90 ;  /* 0x0000005a05057220 */ /* 0x000fe20000400000 */
[----:B------:R-:W-:-:S03]  /*4b80*/  ISETP.GT.AND P3, PT, R3, RZ, P0 ;  /* 0x000000ff0300720c */ /* 0x000fc60000764270 */
[----:B------:R-:W-:-:S05]  /*4b90*/  FFMA R5, R84, R23, R5 ;  /* 0x0000001754057223 */ /* 0x000fca0000000005 */
[----:B------:R-:W-:-:S04]  /*4ba0*/  F2FP.F16.F32.PACK_AB R5, RZ, R5 ;  /* 0x00000005ff05723e */ /* 0x000fc800000000ff */
[----:B0-----:R-:W-:Y:S01]  /*4bb0*/  PRMT R14, R5, 0x7610, R14 ;  /* 0x00007610050e7816 */ /* 0x001fe2000000000e */
[----:B------:R-:W-:-:S05]  /*4bc0*/  @P2 IMAD.MOV.U32 R5, RZ, RZ, R11 ;  /* 0x000000ffff052224 */ /* 0x000fca00078e000b */
[----:B------:R0:W-:Y:S01]  /*4bd0*/  @P2 STG.E.U16 desc[UR36][R4.64+0xf0], R14 ;  /* 0x0000f00e04002986 */ /* 0x0001e2000c101524 */
[----:B------:R-:W-:Y:S05]  /*4be0*/  @!P3 BRA `(.L_x_153) ;  /* 0x000000000004b947 */ /* 0x000fea0003800000 */
[----:B------:R0:W5:Y:S02]  /*4bf0*/  LDG.E.LTC128B.U16 R24, desc[UR36][R6.64+0xf2] ;  /* 0x0000f22406187981 */ /* 0x000164000c1e1520 */
.L_x_153:
[----:B------:R-:W-:Y:S05]  /*4c00*/  BSYNC B1 ;  /* 0x0000000000017941 */ /* 0x000fea0003800000 */
.L_x_152:
        /* <DEDUP_REMOVED lines=9> */
.L_x_155:
[----:B------:R-:W-:Y:S05]  /*4ca0*/  BSYNC B1 ;  /* 0x0000000000017941 */ /* 0x000fea0003800000 */
.L_x_154:
[----:B-----5:R-:W-:Y:S01]  /*4cb0*/  HADD2.F32 R5, -RZ, R24.H0_H0 ;  /* 0x20000018ff057230 */ /* 0x020fe20000004100 */
[----:B------:R-:W-:Y:S01]  /*4cc0*/  ISETP.GT.AND P0, PT, R3, 0x8, P0 ;  /* 0x000000080300780c */ /* 0x000fe20000704270 */
[----:B0-----:R-:W-:Y:S01]  /*4cd0*/  @P1 IMAD.MOV.U32 R4, RZ, RZ, R12 ;  /* 0x000000ffff041224 */ /* 0x001fe200078e000c */
[----:B------:R-:W-:Y:S02]  /*4ce0*/  BSSY B1, `(.L_x_156) ;  /* 0x0000009000017945 */ /* 0x000fe40003800000 */
[----:B------:R-:W-:-:S04]  /*4cf0*/  FMUL R5, R5, R90 ;  /* 0x0000005a05057220 */ /* 0x000fc80000400000 */
[----:B------:R-:W-:-:S05]  /*4d00*/  FFMA R5, R86, R23, R5 ;  /* 0x0000001756057223 */ /* 0x000fca0000000005 */
[----:B------:R-:W-:-:S04]  /*4d10*/  F2FP.F16.F32.PACK_AB R5, RZ, R5 ;  /* 0x00000005ff05723e */ /* 0x000fc800000000ff */
[----:B-1-3--:R-:W-:Y:S01]  /*4d20*/  PRMT R6, R5, 0x7610, R6 ;  /* 0x0000761005067816 */ /* 0x00afe20000000006 */
[----:B------:R-:W-:-:S05]  /*4d30*/  @P1 IMAD.MOV.U32 R5, RZ, RZ, R13 ;  /* 0x000000ffff051224 */ /* 0x000fca00078e000d */
[----:B------:R0:W-:Y:S01]  /*4d40*/  @P1 STG.E.U16 desc[UR36][R4.64+0xf0], R6 ;  /* 0x0000f00604001986 */ /* 0x0001e2000c101524 */
[----:B------:R-:W-:Y:S05]  /*4d50*/  @!P0 BRA `(.L_x_157) ;  /* 0x0000000000048947 */ /* 0x000fea0003800000 */
[----:B------:R1:W5:Y:S02]  /*4d60*/  LDG.E.LTC128B.U16 R24, desc[UR36][R8.64+0xf2] ;  /* 0x0000f22408187981 */ /* 0x000364000c1e1520 */
.L_x_157:
[----:B------:R-:W-:Y:S05]  /*4d70*/  BSYNC B1 ;  /* 0x0000000000017941 */ /* 0x000fea0003800000 */
.L_x_156:
[----:B------:R-:W-:Y:S05]  /*4d80*/  @!P0 BRA `(.L_x_158) ;  /* 0x0000001000e88947 */ /* 0x000fea0003800000 */
[----:B-----5:R-:W-:-:S05]  /*4d90*/  HADD2.F32 R3, -RZ, R24.H0_H0 ;  /* 0x20000018ff037230 */ /* 0x020fca0000004100 */
[----:B0-----:R-:W-:-:S04]  /*4da0*/  FMUL R4, R3, R90 ;  /* 0x0000005a03047220 */ /* 0x001fc80000400000 */
[----:B------:R-:W-:-:S05]  /*4db0*/  FFMA R4, R87, R23, R4 ;  /* 0x0000001757047223 */ /* 0x000fca0000000004 */
[----:B------:R-:W-:-:S05]  /*4dc0*/  F2FP.F16.F32.PACK_AB R4, RZ, R4 ;  /* 0x00000004ff04723e */ /* 0x000fca00000000ff */
[----:B------:R3:W-:Y:S01]  /*4dd0*/  STG.E.U16 desc[UR36][R12.64+0xf2], R4 ;  /* 0x0000f2040c007986 */ /* 0x0007e2000c101524 */
[----:B------:R-:W-:Y:S05]  /*4de0*/  BRA `(.L_x_158) ;  /* 0x0000001000d07947 */ /* 0x000fea0003800000 */
.L_x_33:
[----:B------:R-:W-:Y:S01]  /*4df0*/  ISETP.GT.AND P3, PT, R4, 0x1, PT ;  /* 0x000000010400780c */ /* 0x000fe20003f64270 */
[----:B------:R-:W-:Y:S01]  /*4e00*/  ULDC.64 UR4, c[0x0][0x5c0] ;  /* 0x0001700000047ab9 */ /* 0x000fe20000000a00 */
[-C--:B------:R-:W-:Y:S01]  /*4e10*/  FMUL R24, R24, R23.reuse ;  /* 0x0000001718187220 */ /* 0x080fe20000400000 */
[----:B------:R-:W-:Y:S01]  /*4e20*/  LEA R6, P4, R106, UR4, 0x1 ;  /* 0x000000046a067c11 */ /* 0x000fe2000f8808ff */
[-C--:B------:R-:W-:Y:S01]  /*4e30*/  FMUL R25, R25, R23.reuse ;  /* 0x0000001719197220 */ /* 0x080fe20000400000 */
[----:B------:R-:W-:Y:S01]  /*4e40*/  ISETP.GT.AND P0, PT, R3, RZ, P3 ;  /* 0x000000ff0300720c */ /* 0x000fe20001f04270 */
[-C--:B------:R-:W-:Y:S01]  /*4e50*/  FMUL R26, R26, R23.reuse ;  /* 0x000000171a1a7220 */ /* 0x080fe20000400000 */
[----:B------:R-:W-:Y:S01]  /*4e60*/  F2FP.F16.F32.PACK_AB R24, RZ, R24 ;  /* 0x00000018ff18723e */ /* 0x000fe200000000ff */
[-C--:B------:R-:W-:Y:S01]  /*4e70*/  FMUL R27, R27, R23.reuse ;  /* 0x000000171b1b7220 */ /* 0x080fe20000400000 */
[----:B------:R-:W-:Y:S01]  /*4e80*/  LEA.HI.X R7, R106, UR5, R103, 0x1, P4 ;  /* 0x000000056a077c11 */ /* 0x000fe2000a0f0c67 */
[----:B------:R-:W-:Y:S01]  /*4e90*/  FMUL R28, R28, R23 ;  /* 0x000000171c1c7220 */ /* 0x000fe20000400000 */
[----:B------:R-:W-:Y:S01]  /*4ea0*/  F2FP.F16.F32.PACK_AB R25, RZ, R25 ;  /* 0x00000019ff19723e */ /* 0x000fe200000000ff */
[-C--:B------:R-:W-:Y:S01]  /*4eb0*/  FMUL R29, R29, R23.reuse ;  /* 0x000000171d1d7220 */ /* 0x080fe20000400000 */
[----:B------:R-:W-:Y:S01]  /*4ec0*/  ISETP.GT.AND P2, PT, R3, 0x8, P2 ;  /* 0x000000080300780c */ /* 0x000fe20001744270 */
[----:B------:R-:W-:Y:S01]  /*4ed0*/  @P1 STG.E.U16 desc[UR36][R6.64], R24 ;  /* 0x0000001806001986 */ /* 0x000fe2000c101524 */
[----:B------:R-:W-:Y:S01]  /*4ee0*/  ISETP.GT.AND P1, PT, R4, 0x8, PT ;  /* 0x000000080400780c */ /* 0x000fe20003f24270 */
[-C--:B------:R-:W-:Y:S01]  /*4ef0*/  FMUL R30, R30, R23.reuse ;  /* 0x000000171e1e7220 */ /* 0x080fe20000400000 */
[C---:B------:R-:W-:Y:S01]  /*4f00*/  SHF.L.U64.HI R5, R91.reuse, 0x1, R92 ;  /* 0x000000015b057819 */ /* 0x040fe2000001025c */
[----:B------:R-:W-:Y:S01]  /*4f10*/  @P0 STG.E.U16 desc[UR36][R6.64+0x2], R25 ;  /* 0x0000021906000986 */ /* 0x000fe2000c101524 */
[----:B------:R-:W-:Y:S01]  /*4f20*/  LEA R8, P5, R91, R6, 0x1 ;  /* 0x000000065b087211 */ /* 0x000fe200078a08ff */
[-C--:B------:R-:W-:Y:S01]  /*4f30*/  FMUL R31, R31, R23.reuse ;  /* 0x000000171f1f7220 */ /* 0x080fe20000400000 */
[----:B------:R-:W-:Y:S01]  /*4f40*/  ISETP.GT.AND P3, PT, R3, 0x8, P3 ;  /* 0x000000080300780c */ /* 0x000fe20001f64270 */
[-C--:B------:R-:W-:Y:S01]  /*4f50*/  FMUL R32, R32, R23.reuse ;  /* 0x0000001720207220 */ /* 0x080fe20000400000 */
[----:B------:R-:W-:Y:S01]  /*4f60*/  ISETP.GT.AND P0, PT, R4, 0x9, PT ;  /* 0x000000090400780c */ /* 0x000fe20003f04270 */
[----:B------:R-:W-:Y:S01]  /*4f70*/  IMAD.X R9, R5, 0x1, R7, P5 ;  /* 0x0000000105097824 */ /* 0x000fe200028e0607 */
[----:B------:R-:W-:Y:S01]  /*4f80*/  ISETP.GT.AND P4, PT, R3, RZ, P1 ;  /* 0x000000ff0300720c */ /* 0x000fe20000f84270 */
[-C--:B------:R-:W-:Y:S01]  /*4f90*/  FMUL R33, R33, R23.reuse ;  /* 0x0000001721217220 */ /* 0x080fe20000400000 */
[----:B------:R-:W-:Y:S01]  /*4fa0*/  F2FP.F16.F32.PACK_AB R26, RZ, R26 ;  /* 0x0000001aff1a723e */ /* 0x000fe200000000ff */
[-C--:B------:R-:W-:Y:S01]  /*4fb0*/  FMUL R34, R34, R23.reuse ;  /* 0x0000001722227220 */ /* 0x080fe20000400000 */
[----:B------:R-:W-:Y:S01]  /*4fc0*/  ISETP.GT.AND P5, PT, R3, RZ, P0 ;  /* 0x000000ff0300720c */ /* 0x000fe200007a4270 */
[----:B------:R-:W-:Y:S01]  /*4fd0*/  FMUL R35, R35, R23 ;  /* 0x0000001723237220 */ /* 0x000fe20000400000 */
[----:B------:R-:W-:Y:S01]  /*4fe0*/  F2FP.F16.F32.PACK_AB R27, RZ, R27 ;  /* 0x0000001bff1b723e */ /* 0x000fe200000000ff */
[----:B------:R-:W-:Y:S01]  /*4ff0*/  @P2 STG.E.U16 desc[UR36][R8.64], R26 ;  /* 0x0000001a08002986 */ /* 0x000fe2000c101524 */
[----:B------:R-:W-:Y:S01]  /*5000*/  F2FP.F16.F32.PACK_AB R28, RZ, R28 ;  /* 0x0000001cff1c723e */ /* 0x000fe200000000ff */
[-C--:B------:R-:W-:Y:S01]  /*5010*/  FMUL R36, R36, R23.reuse ;  /* 0x0000001724247220 */ /* 0x080fe20000400000 */
[----:B------:R-:W-:Y:S01]  /*5020*/  ISETP.GT.AND P2, PT, R3, 0x8, P1 ;  /* 0x000000080300780c */ /* 0x000fe20000f44270 */
[----:B------:R-:W-:Y:S01]  /*5030*/  @P3 STG.E.U16 desc[UR36][R8.64+0x2], R27 ;  /* 0x0000021b08003986 */ /* 0x000fe2000c101524 */
[----:B------:R-:W-:Y:S01]  /*5040*/  ISETP.GT.AND P1, PT, R4, 0x10, PT ;  /* 0x000000100400780c */ /* 0x000fe20003f24270 */
[----:B------:R-:W-:Y:S01]  /*5050*/  FMUL R37, R37, R23 ;  /* 0x0000001725257220 */ /* 0x000fe20000400000 */
[----:B------:R-:W-:Y:S01]  /*5060*/  F2FP.F16.F32.PACK_AB R29, RZ, R29 ;  /* 0x0000001dff1d723e */ /* 0x000fe200000000ff */
[----:B------:R-:W-:Y:S01]  /*5070*/  @P4 STG.E.U16 desc[UR36][R6.64+0x10], R28 ;  /* 0x0000101c06004986 */ /* 0x000fe2000c101524 */
[C---:B------:R-:W-:Y:S01]  /*5080*/  ISETP.GT.AND P3, PT, R3.reuse, 0x8, P0 ;  /* 0x000000080300780c */ /* 0x040fe20000764270 */
[-C--:B------:R-:W-:Y:S01]  /*5090*/  FMUL R38, R38, R23.reuse ;  /* 0x0000001726267220 */ /* 0x080fe20000400000 */
[----:B------:R-:W-:Y:S01]  /*50a0*/  ISETP.GT.AND P0, PT, R4, 0x11, PT ;  /* 0x000000110400780c */ /* 0x000fe20003f04270 */
[----:B------:R-:W-:Y:S01]  /*50b0*/  @P5 STG.E.U16 desc[UR36][R6.64+0x12], R29 ;  /* 0x0000121d06005986 */ /* 0x000fe2000c101524 */
        /* <DEDUP_REMOVED lines=161> */
[----:B------:R-:W-:Y:S01]  /*5ad0*/  FMUL R87, R87, R23 ;  /* 0x0000001757577220 */ /* 0x000fe20000400000 */
[----:B------:R-:W-:-:S02]  /*5ae0*/  F2FP.F16.F32.PACK_AB R62, RZ, R62 ;  /* 0x0000003eff3e723e */ /* 0x000fc400000000ff */
[C---:B------:R-:W-:Y:S02]  /*5af0*/  ISETP.GT.AND P5, PT, R3.reuse, RZ, P0 ;  /* 0x000000ff0300720c */ /* 0x040fe400007a4270 */
[----:B------:R-:W-:Y:S01]  /*5b00*/  F2FP.F16.F32.PACK_AB R63, RZ, R63 ;  /* 0x0000003fff3f723e */ /* 0x000fe200000000ff */
[----:B------:R-:W-:Y:S01]  /*5b10*/  @P2 STG.E.U16 desc[UR36][R8.64+0x90], R62 ;  /* 0x0000903e08002986 */ /* 0x000fe2000c101524 */
[----:B------:R-:W-:Y:S02]  /*5b20*/  F2FP.F16.F32.PACK_AB R64, RZ, R64 ;  /* 0x00000040ff40723e */ /* 0x000fe400000000ff */
[C---:B------:R-:W-:Y:S01]  /*5b30*/  ISETP.GT.AND P2, PT, R3.reuse, 0x8, P1 ;  /* 0x000000080300780c */ /* 0x040fe20000f44270 */
[----:B------:R-:W-:Y:S01]  /*5b40*/  @P3 STG.E.U16 desc[UR36][R8.64+0x92], R63 ;  /* 0x0000923f08003986 */ /* 0x000fe2000c101524 */
[----:B------:R-:W-:Y:S02]  /*5b50*/  ISETP.GT.AND P1, PT, R4, 0x58, PT ;  /* 0x000000580400780c */ /* 0x000fe40003f24270 */
[----:B------:R-:W-:Y:S01]  /*5b60*/  F2FP.F16.F32.PACK_AB R65, RZ, R65 ;  /* 0x00000041ff41723e */ /* 0x000fe200000000ff */
[----:B------:R-:W-:Y:S01]  /*5b70*/  @P4 STG.E.U16 desc[UR36][R6.64+0xa0], R64 ;  /* 0x0000a04006004986 */ /* 0x000fe2000c101524 */
[----:B------:R-:W-:-:S02]  /*5b80*/  ISETP.GT.AND P3, PT, R3, 0x8, P0 ;  /* 0x000000080300780c */ /* 0x000fc40000764270 */
[----:B------:R-:W-:Y:S01]  /*5b90*/  ISETP.GT.AND P0, PT, R4, 0x59, PT ;  /* 0x000000590400780c */ /* 0x000fe20003f04270 */
[----:B------:R-:W-:Y:S01]  /*5ba0*/  @P5 STG.E.U16 desc[UR36][R6.64+0xa2], R65 ;  /* 0x0000a24106005986 */ /* 0x000fe2000c101524 */
[C---:B------:R-:W-:Y:S02]  /*5bb0*/  ISETP.GT.AND P4, PT, R3.reuse, RZ, P1 ;  /* 0x000000ff0300720c */ /* 0x040fe40000f84270 */
[----:B------:R-:W-:Y:S02]  /*5bc0*/  F2FP.F16.F32.PACK_AB R66, RZ, R66 ;  /* 0x00000042ff42723e */ /* 0x000fe400000000ff */
[----:B------:R-:W-:Y:S02]  /*5bd0*/  ISETP.GT.AND P5, PT, R3, RZ, P0 ;  /* 0x000000ff0300720c */ /* 0x000fe400007a4270 */
[----:B------:R-:W-:Y:S01]  /*5be0*/  F2FP.F16.F32.PACK_AB R67, RZ, R67 ;  /* 0x00000043ff43723e */ /* 0x000fe200000000ff */
[----:B------:R-:W-:Y:S01]  /*5bf0*/  @P2 STG.E.U16 desc[UR36][R8.64+0xa0], R66 ;  /* 0x0000a04208002986 */ /* 0x000fe2000c101524 */
[----:B------:R-:W-:-:S02]  /*5c00*/  F2FP.F16.F32.PACK_AB R68, RZ, R68 ;  /* 0x00000044ff44723e */ /* 0x000fc400000000ff */
[C---:B------:R-:W-:Y:S01]  /*5c10*/  ISETP.GT.AND P2, PT, R3.reuse, 0x8, P1 ;  /* 0x000000080300780c */ /* 0x040fe20000f44270 */
[----:B------:R-:W-:Y:S01]  /*5c20*/  @P3 STG.E.U16 desc[UR36][R8.64+0xa2], R67 ;  /* 0x0000a24308003986 */ /* 0x000fe2000c101524 */
[C---:B------:R-:W-:Y:S02]  /*5c30*/  ISETP.GT.AND P1, PT, R4.reuse, 0x60, PT ;  /* 0x000000600400780c */ /* 0x040fe40003f24270 */
[----:B------:R-:W-:Y:S01]  /*5c40*/  F2FP.F16.F32.PACK_AB R69, RZ, R69 ;  /* 0x00000045ff45723e */ /* 0x000fe200000000ff */
[----:B------:R-:W-:Y:S01]  /*5c50*/  @P4 STG.E.U16 desc[UR36][R6.64+0xb0], R68 ;  /* 0x0000b04406004986 */ /* 0x000fe2000c101524 */
[C---:B------:R-:W-:Y:S02]  /*5c60*/  ISETP.GT.AND P3, PT, R3.reuse, 0x8, P0 ;  /* 0x000000080300780c */ /* 0x040fe40000764270 */
[----:B------:R-:W-:Y:S01]  /*5c70*/  ISETP.GT.AND P0, PT, R4, 0x61, PT ;  /* 0x000000610400780c */ /* 0x000fe20003f04270 */
[----:B------:R-:W-:Y:S01]  /*5c80*/  @P5 STG.E.U16 desc[UR36][R6.64+0xb2], R69 ;  /* 0x0000b24506005986 */ /* 0x000fe2000c101524 */
[----:B------:R-:W-:-:S02]  /*5c90*/  ISETP.GT.AND P4, PT, R3, RZ, P1 ;  /* 0x000000ff0300720c */ /* 0x000fc40000f84270 */
[C---:B------:R-:W-:Y:S02]  /*5ca0*/  ISETP.GT.AND P5, PT, R3.reuse, RZ, P0 ;  /* 0x000000ff0300720c */ /* 0x040fe400007a4270 */
[----:B------:R-:W-:Y:S02]  /*5cb0*/  F2FP.F16.F32.PACK_AB R70, RZ, R70 ;  /* 0x00000046ff46723e */ /* 0x000fe400000000ff */
[----:B------:R-:W-:Y:S02]  /*5cc0*/  F2FP.F16.F32.PACK_AB R71, RZ, R71 ;  /* 0x00000047ff47723e */ /* 0x000fe400000000ff */
[----:B------:R-:W-:Y:S01]  /*5cd0*/  F2FP.F16.F32.PACK_AB R72, RZ, R72 ;  /* 0x00000048ff48723e */ /* 0x000fe200000000ff */
[----:B------:R-:W-:Y:S01]  /*5ce0*/  @P2 STG.E.U16 desc[UR36][R8.64+0xb0], R70 ;  /* 0x0000b04608002986 */ /* 0x000fe2000c101524 */
[----:B------:R-:W-:Y:S02]  /*5cf0*/  F2FP.F16.F32.PACK_AB R73, RZ, R73 ;  /* 0x00000049ff49723e */ /* 0x000fe400000000ff */
[C---:B------:R-:W-:Y:S01]  /*5d00*/  ISETP.GT.AND P1, PT, R3.reuse, 0x8, P1 ;  /* 0x000000080300780c */ /* 0x040fe20000f24270 */
[----:B------:R-:W-:Y:S01]  /*5d10*/  @P3 STG.E.U16 desc[UR36][R8.64+0xb2], R71 ;  /* 0x0000b24708003986 */ /* 0x000fe2000c101524 */
[----:B------:R-:W-:-:S02]  /*5d20*/  ISETP.GT.AND P2, PT, R3, 0x8, P0 ;  /* 0x000000080300780c */ /* 0x000fc40000744270 */
[C---:B------:R-:W-:Y:S01]  /*5d30*/  ISETP.GT.AND P0, PT, R4.reuse, 0x69, PT ;  /* 0x000000690400780c */ /* 0x040fe20003f04270 */
[----:B------:R-:W-:Y:S01]  /*5d40*/  @P4 STG.E.U16 desc[UR36][R6.64+0xc0], R72 ;  /* 0x0000c04806004986 */ /* 0x000fe2000c101524 */
[----:B------:R-:W-:Y:S02]  /*5d50*/  ISETP.GT.AND P4, PT, R4, 0x68, PT ;  /* 0x000000680400780c */ /* 0x000fe40003f84270 */
[----:B------:R-:W-:Y:S01]  /*5d60*/  F2FP.F16.F32.PACK_AB R74, RZ, R74 ;  /* 0x0000004aff4a723e */ /* 0x000fe200000000ff */
[----:B------:R-:W-:Y:S01]  /*5d70*/  @P5 STG.E.U16 desc[UR36][R6.64+0xc2], R73 ;  /* 0x0000c24906005986 */ /* 0x000fe2000c101524 */
[C---:B------:R-:W-:Y:S02]  /*5d80*/  ISETP.GT.AND P5, PT, R3.reuse, RZ, P4 ;  /* 0x000000ff0300720c */ /* 0x040fe400027a4270 */
[----:B------:R-:W-:Y:S01]  /*5d90*/  ISETP.GT.AND P3, PT, R3, RZ, P0 ;  /* 0x000000ff0300720c */ /* 0x000fe20000764270 */
[----:B------:R-:W-:Y:S01]  /*5da0*/  @P1 STG.E.U16 desc[UR36][R8.64+0xc0], R74 ;  /* 0x0000c04a08001986 */ /* 0x000fe2000c101524 */
[----:B------:R-:W-:-:S02]  /*5db0*/  F2FP.F16.F32.PACK_AB R75, RZ, R75 ;  /* 0x0000004bff4b723e */ /* 0x000fc400000000ff */
[----:B------:R-:W-:Y:S02]  /*5dc0*/  F2FP.F16.F32.PACK_AB R76, RZ, R76 ;  /* 0x0000004cff4c723e */ /* 0x000fe400000000ff */
[C---:B------:R-:W-:Y:S01]  /*5dd0*/  ISETP.GT.AND P4, PT, R3.reuse, 0x8, P4 ;  /* 0x000000080300780c */ /* 0x040fe20002784270 */
[----:B------:R-:W-:Y:S01]  /*5de0*/  @P2 STG.E.U16 desc[UR36][R8.64+0xc2], R75 ;  /* 0x0000c24b08002986 */ /* 0x000fe2000c101524 */
[----:B------:R-:W-:Y:S02]  /*5df0*/  F2FP.F16.F32.PACK_AB R77, RZ, R77 ;  /* 0x0000004dff4d723e */ /* 0x000fe400000000ff */
[C---:B------:R-:W-:Y:S01]  /*5e00*/  ISETP.GT.AND P2, PT, R4.reuse, 0x71, PT ;  /* 0x000000710400780c */ /* 0x040fe20003f44270 */
[----:B------:R-:W-:Y:S01]  /*5e10*/  @P5 STG.E.U16 desc[UR36][R6.64+0xd0], R76 ;  /* 0x0000d04c06005986 */ /* 0x000fe2000c101524 */
[----:B------:R-:W-:Y:S02]  /*5e20*/  ISETP.GT.AND P5, PT, R3, 0x8, P0 ;  /* 0x000000080300780c */ /* 0x000fe400007a4270 */
[C---:B------:R-:W-:Y:S01]  /*5e30*/  ISETP.GT.AND P1, PT, R4.reuse, 0x78, PT ;  /* 0x000000780400780c */ /* 0x040fe20003f24270 */
[----:B------:R-:W-:Y:S01]  /*5e40*/  @P3 STG.E.U16 desc[UR36][R6.64+0xd2], R77 ;  /* 0x0000d24d06003986 */ /* 0x000fe2000c101524 */
[----:B------:R-:W-:-:S02]  /*5e50*/  ISETP.GT.AND P3, PT, R4, 0x70, PT ;  /* 0x000000700400780c */ /* 0x000fc40003f64270 */
[----:B------:R-:W-:Y:S01]  /*5e60*/  ISETP.GT.AND P0, PT, R4, 0x79, PT ;  /* 0x000000790400780c */ /* 0x000fe20003f04270 */
[----:B------:R-:W-:Y:S01]  /*5e70*/  @P4 IMAD.MOV.U32 R4, RZ, RZ, R8 ;  /* 0x000000ffff044224 */ /* 0x000fe200078e0008 */
[----:B------:R-:W-:Y:S01]  /*5e80*/  F2FP.F16.F32.PACK_AB R78, RZ, R78 ;  /* 0x0000004eff4e723e */ /* 0x000fe200000000ff */
[----:B------:R-:W-:Y:S01]  /*5e90*/  @P4 IMAD.MOV.U32 R5, RZ, RZ, R9 ;  /* 0x000000ffff054224 */ /* 0x000fe200078e0009 */
[----:B------:R-:W-:Y:S02]  /*5ea0*/  F2FP.F16.F32.PACK_AB R79, RZ, R79 ;  /* 0x0000004fff4f723e */ /* 0x000fe400000000ff */
[----:B------:R-:W-:Y:S02]  /*5eb0*/  F2FP.F16.F32.PACK_AB R80, RZ, R80 ;  /* 0x00000050ff50723e */ /* 0x000fe400000000ff */
[----:B------:R0:W-:Y:S01]  /*5ec0*/  @P4 STG.E.U16 desc[UR36][R4.64+0xd0], R78 ;  /* 0x0000d04e04004986 */ /* 0x0001e2000c101524 */
[----:B------:R-:W-:Y:S02]  /*5ed0*/  ISETP.GT.AND P4, PT, R3, RZ, P2 ;  /* 0x000000ff0300720c */ /* 0x000fe40001784270 */
[----:B------:R-:W-:-:S02]  /*5ee0*/  F2FP.F16.F32.PACK_AB R81, RZ, R81 ;  /* 0x00000051ff51723e */ /* 0x000fc400000000ff */
[----:B------:R-:W-:Y:S02]  /*5ef0*/  ISETP.GT.AND P2, PT, R3, 0x8, P2 ;  /* 0x000000080300780c */ /* 0x000fe40001744270 */
[----:B------:R-:W-:Y:S02]  /*5f00*/  F2FP.F16.F32.PACK_AB R82, RZ, R82 ;  /* 0x00000052ff52723e */ /* 0x000fe400000000ff */
[----:B------:R-:W-:Y:S02]  /*5f10*/  F2FP.F16.F32.PACK_AB R83, RZ, R83 ;  /* 0x00000053ff53723e */ /* 0x000fe400000000ff */
[----:B------:R-:W-:Y:S01]  /*5f20*/  F2FP.F16.F32.PACK_AB R84, RZ, R84 ;  /* 0x00000054ff54723e */ /* 0x000fe200000000ff */
[----:B0-----:R-:W-:Y:S01]  /*5f30*/  @P5 IMAD.MOV.U32 R4, RZ, RZ, R8 ;  /* 0x000000ffff045224 */ /* 0x001fe200078e0008 */
[----:B------:R-:W-:Y:S01]  /*5f40*/  F2FP.F16.F32.PACK_AB R85, RZ, R85 ;  /* 0x00000055ff55723e */ /* 0x000fe200000000ff */
[----:B------:R-:W-:Y:S01]  /*5f50*/  @P5 IMAD.MOV.U32 R5, RZ, RZ, R9 ;  /* 0x000000ffff055224 */ /* 0x000fe200078e0009 */
[----:B------:R-:W-:-:S02]  /*5f60*/  F2FP.F16.F32.PACK_AB R86, RZ, R86 ;  /* 0x00000056ff56723e */ /* 0x000fc400000000ff */
[----:B------:R-:W-:Y:S02]  /*5f70*/  F2FP.F16.F32.PACK_AB R87, RZ, R87 ;  /* 0x00000057ff57723e */ /* 0x000fe400000000ff */
[----:B------:R0:W-:Y:S01]  /*5f80*/  @P5 STG.E.U16 desc[UR36][R4.64+0xd2], R79 ;  /* 0x0000d24f04005986 */ /* 0x0001e2000c101524 */
[C---:B------:R-:W-:Y:S02]  /*5f90*/  ISETP.GT.AND P5, PT, R3.reuse, RZ, P3 ;  /* 0x000000ff0300720c */ /* 0x040fe40001fa4270 */
[----:B------:R-:W-:-:S11]  /*5fa0*/  ISETP.GT.AND P3, PT, R3, 0x8, P3 ;  /* 0x000000080300780c */ /* 0x000fd60001f64270 */
[----:B0-----:R-:W-:Y:S02]  /*5fb0*/  @P5 IMAD.MOV.U32 R4, RZ, RZ, R6 ;  /* 0x000000ffff045224 */ /* 0x001fe400078e0006 */
[----:B------:R-:W-:-:S05]  /*5fc0*/  @P5 IMAD.MOV.U32 R5, RZ, RZ, R7 ;  /* 0x000000ffff055224 */ /* 0x000fca00078e0007 */
[----:B------:R0:W-:Y:S01]  /*5fd0*/  @P5 STG.E.U16 desc[UR36][R4.64+0xe0], R80 ;  /* 0x0000e05004005986 */ /* 0x0001e2000c101524 */
[C---:B------:R-:W-:Y:S02]  /*5fe0*/  ISETP.GT.AND P5, PT, R3.reuse, RZ, P0 ;  /* 0x000000ff0300720c */ /* 0x040fe400007a4270 */
[----:B------:R-:W-:Y:S01]  /*5ff0*/  ISETP.GT.AND P0, PT, R3, 0x8, P0 ;  /* 0x000000080300780c */ /* 0x000fe20000704270 */
[----:B0-----:R-:W-:Y:S02]  /*6000*/  @P4 IMAD.MOV.U32 R4, RZ, RZ, R6 ;  /* 0x000000ffff044224 */ /* 0x001fe400078e0006 */
[----:B------:R-:W-:-:S05]  /*6010*/  @P4 IMAD.MOV.U32 R5, RZ, RZ, R7 ;  /* 0x000000ffff054224 */ /* 0x000fca00078e0007 */
[----:B------:R0:W-:Y:S01]  /*6020*/  @P4 STG.E.U16 desc[UR36][R4.64+0xe2], R81 ;  /* 0x0000e25104004986 */ /* 0x0001e2000c101524 */
[C---:B------:R-:W-:Y:S02]  /*6030*/  ISETP.GT.AND P4, PT, R3.reuse, RZ, P1 ;  /* 0x000000ff0300720c */ /* 0x040fe40000f84270 */
[----:B------:R-:W-:Y:S01]  /*6040*/  ISETP.GT.AND P1, PT, R3, 0x8, P1 ;  /* 0x000000080300780c */ /* 0x000fe20000f24270 */
[----:B0-----:R-:W-:Y:S02]  /*6050*/  @P3 IMAD.MOV.U32 R4, RZ, RZ, R8 ;  /* 0x000000ffff043224 */ /* 0x001fe400078e0008 */
[----:B------:R-:W-:-:S05]  /*6060*/  @P3 IMAD.MOV.U32 R5, RZ, RZ, R9 ;  /* 0x000000ffff053224 */ /* 0x000fca00078e0009 */
[----:B------:R0:W-:Y:S02]  /*6070*/  @P3 STG.E.U16 desc[UR36][R4.64+0xe0], R82 ;  /* 0x0000e05204003986 */ /* 0x0001e4000c101524 */
[----:B0-----:R-:W-:Y:S02]  /*6080*/  @P2 IMAD.MOV.U32 R4, RZ, RZ, R8 ;  /* 0x000000ffff042224 */ /* 0x001fe400078e0008 */
[----:B------:R-:W-:-:S05]  /*6090*/  @P2 IMAD.MOV.U32 R5, RZ, RZ, R9 ;  /* 0x000000ffff052224 */ /* 0x000fca00078e0009 */
[----:B------:R0:W-:Y:S02]  /*60a0*/  @P2 STG.E.U16 desc[UR36][R4.64+0xe2], R83 ;  /* 0x0000e25304002986 */ /* 0x0001e4000c101524 */
[----:B0-----:R-:W-:Y:S02]  /*60b0*/  @P4 IMAD.MOV.U32 R4, RZ, RZ, R6 ;  /* 0x000000ffff044224 */ /* 0x001fe400078e0006 */
[----:B------:R-:W-:-:S05]  /*60c0*/  @P4 IMAD.MOV.U32 R5, RZ, RZ, R7 ;  /* 0x000000ffff054224 */ /* 0x000fca00078e0007 */
[----:B------:R0:W-:Y:S04]  /*60d0*/  @P4 STG.E.U16 desc[UR36][R4.64+0xf0], R84 ;  /* 0x0000f05404004986 */ /* 0x0001e8000c101524 */
[----:B------:R1:W-:Y:S01]  /*60e0*/  @P5 STG.E.U16 desc[UR36][R6.64+0xf2], R85 ;  /* 0x0000f25506005986 */ /* 0x0003e2000c101524 */
[----:B0-----:R-:W-:Y:S02]  /*60f0*/  @P1 IMAD.MOV.U32 R4, RZ, RZ, R8 ;  /* 0x000000ffff041224 */ /* 0x001fe400078e0008 */
[----:B------:R-:W-:-:S05]  /*6100*/  @P1 IMAD.MOV.U32 R5, RZ, RZ, R9 ;  /* 0x000000ffff051224 */ /* 0x000fca00078e0009 */
[----:B------:R1:W-:Y:S04]  /*6110*/  @P1 STG.E.U16 desc[UR36][R4.64+0xf0], R86 ;  /* 0x0000f05604001986 */ /* 0x0003e8000c101524 */
[----:B------:R1:W-:Y:S02]  /*6120*/  @P0 STG.E.U16 desc[UR36][R8.64+0xf2], R87 ;  /* 0x0000f25708000986 */ /* 0x0003e4000c101524 */
.L_x_158:
[----:B------:R-:W-:Y:S05]  /*6130*/  BSYNC B0 ;  /* 0x0000000000007941 */ /* 0x000fea0003800000 */
.L_x_32:
[----:B------:R-:W-:Y:S01]  /*6140*/  IADD3 R16, P0, R16, UR38, RZ ;  /* 0x0000002610107c10 */ /* 0x000fe2000ff1e0ff */
[----:B------:R-:W-:Y:S01]  /*6150*/  ULDC.64 UR4, c[0x0][0x650] ;  /* 0x0001940000047ab9 */ /* 0x000fe20000000a00 */
[----:B------:R-:W-:Y:S01]  /*6160*/  PRMT R3, RZ, 0x7610, R3 ;  /* 0x00007610ff037816 */ /* 0x000fe20000000003 */
[----:B------:R-:W-:Y:S01]  /*6170*/  IMAD.MOV.U32 R100, RZ, RZ, -0x1 ;  /* 0xffffffffff647424 */ /* 0x000fe200078e00ff */
[----:B------:R-:W-:Y:S01]  /*6180*/  IADD3.X R17, R17, UR41, RZ, P0, !PT ;  /* 0x0000002911117c10 */ /* 0x000fe200087fe4ff */
[----:B------:R-:W-:Y:S01]  /*6190*/  IMAD.MOV.U32 R101, RZ, RZ, -0x1 ;  /* 0xffffffffff657424 */ /* 0x000fe200078e00ff */
[----:B------:R-:W-:-:S04]  /*61a0*/  ISETP.GE.U32.AND P0, PT, R16, UR4, PT ;  /* 0x0000000410007c0c */ /* 0x000fc8000bf06070 */
[----:B------:R-:W-:-:S13]  /*61b0*/  ISETP.GE.U32.AND.EX P0, PT, R17, UR5, PT, P0 ;  /* 0x0000000511007c0c */ /* 0x000fda000bf06100 */
[----:B------:R-:W-:Y:S05]  /*61c0*/  @P0 BRA `(.L_x_159) ;  /* 0x00000004004c0947 */ /* 0x000fea0003800000 */
[----:B------:R-:W0:Y:S01]  /*61d0*/  LDC.64 R10, c[0x0][0x628] ;  /* 0x00018a00ff0a7b82 */ /* 0x000e220000000a00 */
[----:B---3--:R-:W3:Y:S01]  /*61e0*/  S2R R12, SR_CTAID.X ;  /* 0x00000000000c7919 */ /* 0x008ee20000002500 */
[----:B-12-4-:R-:W-:Y:S02]  /*61f0*/  IMAD.MOV.U32 R8, RZ, RZ, R16 ;  /* 0x000000ffff087224 */ /* 0x016fe400078e0010 */
[----:B------:R-:W-:Y:S01]  /*6200*/  IMAD.MOV.U32 R9, RZ, RZ, R17 ;  /* 0x000000ffff097224 */ /* 0x000fe200078e0011 */
[----:B------:R-:W1:Y:S03]  /*6210*/  S2R R20, SR_CTAID.Y ;  /* 0x0000000000147919 */ /* 0x000e660000002600 */
[----:B------:R-:W2:Y:S08]  /*6220*/  LDC R0, c[0x0][0x630] ;  /* 0x00018c00ff007b82 */ /* 0x000eb00000000800 */
[----:B------:R-:W4:Y:S01]  /*6230*/  LDC.64 R14, c[0x0][0x620] ;  /* 0x00018800ff0e7b82 */ /* 0x000f220000000a00 */
[----:B0-----:R-:W-:-:S04]  /*6240*/  ISETP.NE.U32.AND P0, PT, R10, RZ, PT ;  /* 0x000000ff0a00720c */ /* 0x001fc80003f05070 */
[----:B------:R-:W-:-:S13]  /*6250*/  ISETP.NE.AND.EX P0, PT, R11, RZ, PT, P0 ;  /* 0x000000ff0b00720c */ /* 0x000fda0003f05300 */
[----:B-1234-:R-:W-:Y:S05]  /*6260*/  @!P0 BRA `(.L_x_160) ;  /* 0x0000000000288947 */ /* 0x01efea0003800000 */
        /* <DEDUP_REMOVED lines=10> */
.L_x_160:
[-CC-:B------:R-:W-:Y:S01]  /*6310*/  SHF.R.U64 R101, R8, R0.reuse, R9.reuse ;  /* 0x0000000008657219 */ /* 0x180fe20000001209 */
[----:B------:R-:W0:Y:S01]  /*6320*/  LDC.64 R26, c[0x0][0x640] ;  /* 0x00019000ff1a7b82 */ /* 0x000e220000000a00 */
[----:B------:R-:W-:Y:S01]  /*6330*/  SHF.R.U32.HI R0, RZ, R0, R9 ;  /* 0x00000000ff007219 */ /* 0x000fe20000011609 */
[----:B------:R-:W-:Y:S01]  /*6340*/  ULDC UR4, c[0x0][0x150] ;  /* 0x0000540000047ab9 */ /* 0x000fe20000000800 */
[----:B------:R-:W-:Y:S02]  /*6350*/  IADD3 R3, P0, RZ, -R101, RZ ;  /* 0x80000065ff037210 */ /* 0x000fe40007f1e0ff */
[----:B------:R-:W-:-:S03]  /*6360*/  I2FP.F32.U32 R7, R12 ;  /* 0x0000000c00077245 */ /* 0x000fc60000201000 */
[----:B------:R-:W1:Y:S01]  /*6370*/  LDC R6, c[0x0][0x618] ;  /* 0x00018600ff067b82 */ /* 0x000e620000000800 */
[----:B------:R-:W-:Y:S02]  /*6380*/  IMAD.X R5, RZ, RZ, ~R0, P0 ;  /* 0x000000ffff057224 */ /* 0x000fe400000e0e00 */
[----:B------:R-:W-:Y:S01]  /*6390*/  FMUL R7, R7, UR4 ;  /* 0x0000000407077c20 */ /* 0x000fe20008400000 */
[----:B------:R-:W-:Y:S01]  /*63a0*/  ULDC UR4, c[0x0][0x154] ;  /* 0x0000550000047ab9 */ /* 0x000fe20000000800 */
[-C--:B------:R-:W-:Y:S02]  /*63b0*/  IMAD R0, R5, R14.reuse, RZ ;  /* 0x0000000e05007224 */ /* 0x080fe400078e02ff */
[C---:B------:R-:W-:Y:S01]  /*63c0*/  IMAD.WIDE.U32 R4, R3.reuse, R14, R16 ;  /* 0x0000000e03047225 */ /* 0x040fe200078e0010 */
[----:B------:R-:W2:Y:S01]  /*63d0*/  LDC R8, c[0x0][0x608] ;  /* 0x00018200ff087b82 */ /* 0x000ea20000000800 */
[----:B------:R-:W3:Y:S02]  /*63e0*/  F2I.U32.TRUNC.NTZ R7, R7 ;  /* 0x0000000700077305 */ /* 0x000ee4000020f000 */
[----:B------:R-:W-:Y:S01]  /*63f0*/  IMAD R3, R3, R15, R0 ;  /* 0x0000000f03037224 */ /* 0x000fe200078e0200 */
[----:B------:R-:W-:-:S03]  /*6400*/  I2FP.F32.U32 R0, R20 ;  /* 0x0000001400007245 */ /* 0x000fc60000201000 */
[----:B------:R-:W-:Y:S01]  /*6410*/  IMAD.IADD R3, R5, 0x1, R3 ;  /* 0x0000000105037824 */ /* 0x000fe200078e0203 */
[----:B------:R-:W4:Y:S01]  /*6420*/  LDC R11, c[0x0][0x658] ;  /* 0x00019600ff0b7b82 */ /* 0x000f220000000800 */
[----:B0-----:R-:W-:-:S04]  /*6430*/  ISETP.NE.U32.AND P0, PT, R26, RZ, PT ;  /* 0x000000ff1a00720c */ /* 0x001fc80003f05070 */
[----:B------:R-:W-:-:S03]  /*6440*/  ISETP.NE.AND.EX P0, PT, R27, RZ, PT, P0 ;  /* 0x000000ff1b00720c */ /* 0x000fc60003f05300 */
[----:B------:R-:W0:Y:S01]  /*6450*/  LDC R9, c[0x0][0x144] ;  /* 0x00005100ff097b82 */ /* 0x000e220000000800 */
[-C--:B-1----:R-:W-:Y:S01]  /*6460*/  SHF.R.U64 R10, R4, R6.reuse, R3 ;  /* 0x00000006040a7219 */ /* 0x082fe20000001203 */
[----:B---3--:R-:W-:Y:S01]  /*6470*/  IMAD.MOV R7, RZ, RZ, -R7 ;  /* 0x000000ffff077224 */ /* 0x008fe200078e0a07 */
[----:B------:R-:W-:Y:S01]  /*6480*/  SHF.R.U32.HI R3, RZ, R6, R3 ;  /* 0x00000006ff037219 */ /* 0x000fe20000011603 */
[----:B------:R-:W-:-:S04]  /*6490*/  FMUL R6, R0, UR4 ;  /* 0x0000000400067c20 */ /* 0x000fc80008400000 */
[----:B------:R-:W1:Y:S01]  /*64a0*/  LDC R21, c[0x0][0x148] ;  /* 0x00005200ff157b82 */ /* 0x000e620000000800 */
[----:B------:R3:W0:Y:S01]  /*64b0*/  F2I.U32.TRUNC.NTZ R14, R6 ;  /* 0x00000006000e7305 */ /* 0x000622000020f000 */
[-CC-:B--2---:R-:W-:Y:S02]  /*64c0*/  SHF.R.U64 R13, R10, R8.reuse, R3.reuse ;  /* 0x000000080a0d7219 */ /* 0x184fe40000001203 */
[----:B------:R-:W-:-:S04]  /*64d0*/  SHF.R.U32.HI R0, RZ, R8, R3 ;  /* 0x00000008ff007219 */ /* 0x000fc80000011603 */
[----:B-----5:R-:W2:Y:S01]  /*64e0*/  LDC R24, c[0x0][0x648] ;  /* 0x00019200ff187b82 */ /* 0x020ea20000000800 */
[-CC-:B----4-:R-:W-:Y:S02]  /*64f0*/  SHF.R.U64 R15, R13, R11.reuse, R0.reuse ;  /* 0x0000000b0d0f7219 */ /* 0x190fe40000001200 */
[----:B------:R-:W-:-:S03]  /*6500*/  SHF.R.U32.HI R5, RZ, R11, R0 ;  /* 0x0000000bff057219 */ /* 0x000fc60000011600 */
[----:B------:R-:W-:Y:S02]  /*6510*/  IMAD.MOV.U32 R4, RZ, RZ, R15 ;  /* 0x000000ffff047224 */ /* 0x000fe400078e000f */
[----:B------:R-:W4:Y:S01]  /*6520*/  LDC R28, c[0x0][0x638] ;  /* 0x00018e00ff1c7b82 */ /* 0x000f220000000800 */
[----:B0-----:R-:W-:-:S07]  /*6530*/  IMAD R25, R9, R7, R12 ;  /* 0x0000000709197224 */ /* 0x001fce00078e020c */
[----:B------:R-:W0:Y:S08]  /*6540*/  LDC R29, c[0x0][0x610] ;  /* 0x00018400ff1d7b82 */ /* 0x000e300000000800 */
[----:B------:R-:W0:Y:S01]  /*6550*/  LDC R30, c[0x0][0x600] ;  /* 0x00018000ff1e7b82 */ /* 0x000e220000000800 */
[----:B-123--:R-:W-:Y:S05]  /*6560*/  @!P0 BRA `(.L_x_161) ;  /* 0x0000000000288947 */ /* 0x00efea0003800000 */
[----:B------:R-:W1:Y:S02]  /*6570*/  LDC R0, c[0x0][0x64c] ;  /* 0x00019300ff007b82 */ /* 0x000e640000000800 */
[----:B-1----:R-:W-:-:S05]  /*6580*/  IADD3 R3, P0, R15, R0, RZ ;  /* 0x000000000f037210 */ /* 0x002fca0007f1e0ff */
        /* <DEDUP_REMOVED lines=8> */
.L_x_161:
[----:B------:R-:W-:Y:S01]  /*6610*/  ISETP.NE.AND P0, PT, R2, 0x1, PT ;  /* 0x000000010200780c */ /* 0x000fe20003f05270 */
[----:B------:R-:W-:Y:S01]  /*6620*/  IMAD.MOV R14, RZ, RZ, -R14 ;  /* 0x000000ffff0e7224 */ /* 0x000fe200078e0a0e */
[----:B------:R-:W-:Y:S02]  /*6630*/  SHF.R.U64 R3, R4, R24, R5 ;  /* 0x0000001804037219 */ /* 0x000fe40000001205 */
[----:B------:R-:W-:Y:S02]  /*6640*/  LOP3.LUT R0, R13, R98, RZ, 0xc0, !PT ;  /* 0x000000620d007212 */ /* 0x000fe400078ec0ff */
[----:B------:R-:W-:Y:S01]  /*6650*/  LOP3.LUT R10, R10, R97, RZ, 0xc0, !PT ;  /* 0x000000610a0a7212 */ /* 0x000fe200078ec0ff */
[----:B------:R-:W-:Y:S02]  /*6660*/  IMAD.MOV R4, RZ, RZ, -R3 ;  /* 0x000000ffff047224 */ /* 0x000fe400078e0a03 */
[----:B------:R-:W-:Y:S02]  /*6670*/  IMAD R0, R93, R3, R0 ;  /* 0x000000035d007224 */ /* 0x000fe400078e0200 */
[----:B----4-:R-:W-:-:S02]  /*6680*/  IMAD R3, R4, R28, R15 ;  /* 0x0000001c04037224 */ /* 0x010fc400078e020f */
[----:B------:R-:W-:Y:S02]  /*6690*/  @P0 IMAD R25, R21, R14, R20 ;  /* 0x0000000e15190224 */ /* 0x000fe400078e0214 */
[----:B0-----:R-:W-:Y:S02]  /*66a0*/  IMAD R5, R3, R30, R10 ;  /* 0x0000001e03057224 */ /* 0x001fe400078e020a */
[----:B------:R-:W-:Y:S02]  /*66b0*/  IMAD R0, R0, R29, R25 ;  /* 0x0000001d00007224 */ /* 0x000fe400078e0219 */
[----:B------:R-:W-:-:S03]  /*66c0*/  IMAD.MOV.U32 R4, RZ, RZ, 0x1 ;  /* 0x00000001ff047424 */ /* 0x000fc600078e00ff */
[----:B------:R-:W-:Y:S02]  /*66d0*/  SEL R100, R5, R0, !P0 ;  /* 0x0000000005647207 */ /* 0x000fe40004000000 */
[----:B------:R-:W-:Y:S02]  /*66e0*/  PRMT R3, R4, 0x7610, R3 ;  /* 0x0000761004037816 */ /* 0x000fe40000000003 */
[----:B------:R-:W-:-:S07]  /*66f0*/  SEL R0, R0, R5, !P0 ;  /* 0x0000000500007207 */ /* 0x000fce0004000000 */
.L_x_159:
[----:B------:R-:W-:Y:S01]  /*6700*/  UIADD3 UR42, UR43, UR42, URZ ;  /* 0x0000002a2b2a7290 */ /* 0x000fe2000fffe03f */
[----:B------:R-:W-:Y:S01]  /*6710*/  LOP3.LUT P0, RZ, R3, 0xff, RZ, 0xc0, !PT ;  /* 0x000000ff03ff7812 */ /* 0x000fe2000780c0ff */
[----:B------:R-:W-:Y:S02]  /*6720*/  IMAD.MOV.U32 R103, RZ, RZ, R0 ;  /* 0x000000ffff677224 */ /* 0x000fe400078e0000 */
[----:B------:R-:W-:Y:S02]  /*6730*/  USHF.R.U32.HI UR4, URZ, 0x1, UR42 ;  /* 0x000000013f047899 */ /* 0x000fe4000801162a */
[----:B------:R-:W-:Y:S02]  /*6740*/  UISETP.GT.U32.AND UP1, UPT, UR42, 0x1, UPT ;  /* 0x000000012a00788c */ /* 0x000fe4000bf24070 */
[----:B------:R-:W-:Y:S02]  /*6750*/  ULOP3.LUT UR4, UR4, 0x1, URZ, 0xc0, !UPT ;  /* 0x0000000104047892 */ /* 0x000fe4000f8ec03f */
[----:B------:R-:W-:-:S02]  /*6760*/  UISETP.LT.U32.AND UP1, UPT, UR43, 0x2, UP1 ;  /* 0x000000022b00788c */ /* 0x000fc40008f21070 */
[----:B------:R-:W-:Y:S02]  /*6770*/  UISETP.NE.U32.AND UP0, UPT, UR4, 0x1, UPT ;  /* 0x000000010400788c */ /* 0x000fe4000bf05070 */
[----:B------:R-:W-:Y:S02]  /*6780*/  USEL UR5, URZ, 0x1, !UP1 ;  /* 0x000000013f057887 */ /* 0x000fe4000c800000 */
[----:B------:R-:W-:Y:S02]  /*6790*/  UISETP.GT.U32.AND UP0, UPT, UR43, 0x1, !UP0 ;  /* 0x000000012b00788c */ /* 0x000fe4000c704070 */
[----:B------:R-:W-:Y:S02]  /*67a0*/  ULOP3.LUT UR42, UR42, 0x1, URZ, 0xc0, !UPT ;  /* 0x000000012a2a7892 */ /* 0x000fe4000f8ec03f */
[----:B------:R-:W-:-:S04]  /*67b0*/  USEL UR4, URZ, 0x1, !UP0 ;  /* 0x000000013f047887 */ /* 0x000fc8000c000000 */
[----:B------:R-:W-:Y:S01]  /*67c0*/  ULOP3.LUT UR40, UR4, UR40, UR5, 0x96, !UPT ;  /* 0x0000002804287292 */ /* 0x000fe2000f8e9605 */
[----:B------:R-:W-:Y:S11]  /*67d0*/  @P0 BRA `(.L_x_162) ;  /* 0xffffffac00200947 */ /* 0x000ff6000383ffff */
[----:B------:R-:W-:Y:S05]  /*67e0*/  EXIT ;  /* 0x000000000000794d */ /* 0x000fea0003800000 */
.L_x_7:
        /* <DEDUP_REMOVED lines=26> */
.L_x_164:
[----:B------:R-:W0:Y:S01]  /*6990*/  LDC.64 R28, c[0x0][0x640] ;  /* 0x00019000ff1c7b82 */ /* 0x000e220000000a00 */
[-CC-:B------:R-:W-:Y:S01]  /*69a0*/  SHF.R.U64 R21, R14, R6.reuse, R15.reuse ;  /* 0x000000060e157219 */ /* 0x180fe2000000120f */
[----:B------:R-:W-:Y:S01]  /*69b0*/  IMAD.MOV.U32 R30, RZ, RZ, 0x1 ;  /* 0x00000001ff1e7424 */ /* 0x000fe200078e00ff */
[----:B------:R-:W-:Y:S02]  /*69c0*/  SHF.R.U32.HI R6, RZ, R6, R15 ;  /* 0x00000006ff067219 */ /* 0x000fe4000001160f */
[----:B------:R-:W-:-:S03]  /*69d0*/  IADD3 R13, P0, RZ, -R21, RZ ;  /* 0x80000015ff0d7210 */ /* 0x000fc60007f1e0ff */
[----:B------:R-:W1:Y:S02]  /*69e0*/  LDC R12, c[0x0][0x618] ;  /* 0x00018600ff0c7b82 */ /* 0x000e640000000800 */
[----:B------:R-:W-:-:S04]  /*69f0*/  IMAD.X R9, RZ, RZ, ~R6, P0 ;  /* 0x000000ffff097224 */ /* 0x000fc800000e0e06 */
[-C--:B------:R-:W-:Y:S02]  /*6a00*/  IMAD R6, R9, R24.reuse, RZ ;  /* 0x0000001809067224 */ /* 0x080fe400078e02ff */
[----:B------:R-:W2:Y:S01]  /*6a10*/  LDC R14, c[0x0][0x608] ;  /* 0x00018200ff0e7b82 */ /* 0x000ea20000000800 */
[----:B------:R-:W-:-:S04]  /*6a20*/  IMAD.WIDE.U32 R8, R13, R24, R16 ;  /* 0x000000180d087225 */ /* 0x000fc800078e0010 */
[----:B------:R-:W-:-:S03]  /*6a30*/  IMAD R13, R13, R25, R6 ;  /* 0x000000190d0d7224 */ /* 0x000fc600078e0206 */
[----:B------:R-:W3:Y:S01]  /*6a40*/  LDC R27, c[0x0][0x658] ;  /* 0x00019600ff1b7b82 */ /* 0x000ee20000000800 */
[----:B------:R-:W-:Y:S01]  /*6a50*/  IMAD.IADD R9, R9, 0x1, R13 ;  /* 0x0000000109097824 */ /* 0x000fe200078e020d */
[----:B0-----:R-:W-:-:S04]  /*6a60*/  ISETP.NE.U32.AND P0, PT, R28, RZ, PT ;  /* 0x000000ff1c00720c */ /* 0x001fc80003f05070 */
[----:B------:R-:W-:Y:S02]  /*6a70*/  ISETP.NE.AND.EX P0, PT, R29, RZ, PT, P0 ;  /* 0x000000ff1d00720c */ /* 0x000fe40003f05300 */
[----:B------:R-:W0:Y:S01]  /*6a80*/  LDC R22, c[0x0][0x600] ;  /* 0x00018000ff167b82 */ /* 0x000e220000000800 */
[-CC-:B-1----:R-:W-:Y:S01]  /*6a90*/  SHF.R.U64 R10, R8, R12.reuse, R9.reuse ;  /* 0x0000000c080a7219 */ /* 0x182fe20000001209 */
[----:B------:R-:W-:Y:S01]  /*6aa0*/  IMAD.MOV.U32 R8, RZ, RZ, -0x1 ;  /* 0xffffffffff087424 */ /* 0x000fe200078e00ff */
[----:B------:R-:W-:-:S05]  /*6ab0*/  SHF.R.U32.HI R9, RZ, R12, R9 ;  /* 0x0000000cff097219 */ /* 0x000fca0000011609 */
[----:B------:R-:W1:Y:S01]  /*6ac0*/  LDC R24, c[0x0][0x648] ;  /* 0x00019200ff187b82 */ /* 0x000e620000000800 */
[-CC-:B--2---:R-:W-:Y:S02]  /*6ad0*/  SHF.R.U64 R23, R10, R14.reuse, R9.reuse ;  /* 0x0000000e0a177219 */ /* 0x184fe40000001209 */
[----:B------:R-:W-:-:S05]  /*6ae0*/  SHF.R.U32.HI R6, RZ, R14, R9 ;  /* 0x0000000eff067219 */ /* 0x000fca0000011609 */
[----:B------:R-:W2:Y:S01]  /*6af0*/  LDC R26, c[0x0][0x638] ;  /* 0x00018e00ff1a7b82 */ /* 0x000ea20000000800 */
[-C--:B---3--:R-:W-:Y:S02]  /*6b00*/  SHF.L.U32 R8, R8, R27.reuse, RZ ;  /* 0x0000001b08087219 */ /* 0x088fe400000006ff */
[-CC-:B------:R-:W-:Y:S02]  /*6b10*/  SHF.R.U64 R25, R23, R27.reuse, R6.reuse ;  /* 0x0000001b17197219 */ /* 0x180fe40000001206 */
[----:B------:R-:W-:Y:S02]  /*6b20*/  LOP3.LUT R32, RZ, R8, RZ, 0x33, !PT ;  /* 0x00000008ff207212 */ /* 0x000fe400078e33ff */
[----:B------:R-:W-:Y:S01]  /*6b30*/  SHF.R.U32.HI R9, RZ, R27, R6 ;  /* 0x0000001bff097219 */ /* 0x000fe20000011606 */
[----:B------:R-:W3:Y:S01]  /*6b40*/  LDC R31, c[0x0][0x610] ;  /* 0x00018400ff1f7b82 */ /* 0x000ee20000000800 */
[----:B------:R-:W-:Y:S01]  /*6b50*/  IMAD.MOV.U32 R8, RZ, RZ, R25 ;  /* 0x000000ffff087224 */ /* 0x000fe200078e0019 */
[----:B------:R-:W-:Y:S06]  /*6b60*/  @!P0 BRA `(.L_x_165) ;  /* 0x0000000000288947 */ /* 0x000fec0003800000 */
        /* <DEDUP_REMOVED lines=10> */
.L_x_165:
[----:B------:R-:W-:Y:S02]  /*6c10*/  ISETP.NE.AND P0, PT, R2, 0x1, PT ;  /* 0x000000010200780c */ /* 0x000fe40003f05270 */
[----:B-1----:R-:W-:Y:S01]  /*6c20*/  SHF.R.U64 R6, R8, R24, R9 ;  /* 0x0000001808067219 */ /* 0x002fe20000001209 */
[----:B0-----:R-:W-:Y:S01]  /*6c30*/  VIADD R9, R22, 0xffffffff ;  /* 0xffffffff16097836 */ /* 0x001fe20000000000 */
[----:B------:R-:W-:Y:S02]  /*6c40*/  SHF.L.U32 R30, R30, R27, RZ ;  /* 0x0000001b1e1e7219 */ /* 0x000fe400000006ff */
[----:B------:R-:W-:Y:S01]  /*6c50*/  LOP3.LUT R5, R23, R32, RZ, 0xc0, !PT ;  /* 0x0000002017057212 */ /* 0x000fe200078ec0ff */
[----:B------:R-:W-:-:S04]  /*6c60*/  IMAD.MOV R8, RZ, RZ, -R6 ;  /* 0x000000ffff087224 */ /* 0x000fc800078e0a06 */
[----:B------:R-:W-:Y:S01]  /*6c70*/  IMAD R6, R30, R6, R5 ;  /* 0x000000061e067224 */ /* 0x000fe200078e0205 */
[----:B------:R-:W-:Y:S01]  /*6c80*/  LOP3.LUT R5, R10, R9, RZ, 0xc0, !PT ;  /* 0x000000090a057212 */ /* 0x000fe200078ec0ff */
[----:B------:R-:W-:Y:S02]  /*6c90*/  @P0 IMAD R3, R7, R20, R4 ;  /* 0x0000001407030224 */ /* 0x000fe400078e0204 */
[----:B--2---:R-:W-:Y:S02]  /*6ca0*/  IMAD R4, R8, R26, R25 ;  /* 0x0000001a08047224 */ /* 0x004fe400078e0219 */
[----:B---3--:R-:W-:Y:S02]  /*6cb0*/  IMAD R3, R6, R31, R3 ;  /* 0x0000001f06037224 */ /* 0x008fe400078e0203 */
[----:B------:R-:W-:Y:S02]  /*6cc0*/  IMAD R4, R4, R22, R5 ;  /* 0x0000001604047224 */ /* 0x000fe400078e0205 */
[----:B------:R-:W-:-:S02]  /*6cd0*/  IMAD.MOV.U32 R8, RZ, RZ, 0x1 ;  /* 0x00000001ff087424 */ /* 0x000fc400078e00ff */
[----:B------:R-:W-:Y:S01]  /*6ce0*/  IMAD.MOV.U32 R6, RZ, RZ, R21 ;  /* 0x000000ffff067224 */ /* 0x000fe200078e0015 */
[----:B------:R-:W-:Y:S02]  /*6cf0*/  SEL R13, R4, R3, !P0 ;  /* 0x00000003040d7207 */ /* 0x000fe40004000000 */
[----:B------:R-:W-:-:S07]  /*6d00*/  SEL R19, R3, R4, !P0 ;  /* 0x0000000403137207 */ /* 0x000fce0004000000 */
.L_x_163:
[----:B------:R-:W-:-:S08]  /*6d10*/  NOP ;  /* 0x0000000000007918 */ /* 0x000fd00000000000 */
[----:B------:R-:W0:-:S00]  /*6d20*/  USETMAXREG.DEALLOC.CTAPOOL 0x28 ;  /* 0x00000028000079c8 */ /* 0x000e0000080e0500 */
[----:B0-----:R-:W-:-:S13]  /*6d30*/  ISETP.NE.AND P0, PT, R0, RZ, PT ;  /* 0x000000ff0000720c */ /* 0x001fda0003f05270 */
[----:B------:R-:W-:Y:S05]  /*6d40*/  @P0 EXIT ;  /* 0x000000000000094d */ /* 0x000fea0003800000 */
[----:B------:R-:W-:Y:S01]  /*6d50*/  LOP3.LUT P0, RZ, R8, 0xff, RZ, 0xc0, !PT ;  /* 0x000000ff08ff7812 */ /* 0x000fe2000780c0ff */
[----:B------:R-:W-:Y:S02]  /*6d60*/  IMAD.MOV.U32 R10, RZ, RZ, 0x1 ;  /* 0x00000001ff0a7424 */ /* 0x000fe400078e00ff */
[----:B------:R-:W-:-:S10]  /*6d70*/  IMAD.MOV.U32 R9, RZ, RZ, RZ ;  /* 0x000000ffff097224 */ /* 0x000fd400078e00ff */
[----:B------:R-:W-:Y:S05]  /*6d80*/  @!P0 BRA `(.L_x_166) ;  /* 0x0000000c00c08947 */ /* 0x000fea0003800000 */
[----:B------:R-:W0:Y:S01]  /*6d90*/  LDC R0, c[0x0][0x28c] ;  /* 0x0000a300ff007b82 */ /* 0x000e220000000800 */
[----:B------:R-:W-:Y:S01]  /*6da0*/  ULDC UR21, c[0x0][0x658] ;  /* 0x0001960000157ab9 */ /* 0x000fe20000000800 */
[----:B------:R-:W-:Y:S01]  /*6db0*/  UMOV UR6, 0xffffffff ;  /* 0xffffffff00067882 */ /* 0x000fe20000000000 */
[----:B------:R-:W-:Y:S01]  /*6dc0*/  UMOV UR9, 0x1 ;  /* 0x0000000100097882 */ /* 0x000fe20000000000 */
[----:B------:R-:W-:Y:S01]  /*6dd0*/  USHF.L.U32 UR6, UR6, UR21, URZ ;  /* 0x0000001506067299 */ /* 0x000fe2000800063f */
[----:B------:R-:W-:Y:S01]  /*6de0*/  BSSY B0, `(.L_x_166) ;  /* 0x00000ea000007945 */ /* 0x000fe20003800000 */
[----:B------:R-:W-:Y:S01]  /*6df0*/  LOP3.LUT R12, R18, 0x2, RZ, 0xfc, !PT ;  /* 0x00000002120c7812 */ /* 0x000fe200078efcff */
[----:B------:R-:W-:Y:S01]  /*6e00*/  IMAD.MOV.U32 R10, RZ, RZ, 0x1 ;  /* 0x00000001ff0a7424 */ /* 0x000fe200078e00ff */
[----:B------:R-:W1:Y:S01]  /*6e10*/  S2UR UR5, SR_CgaCtaId ;  /* 0x00000000000579c3 */ /* 0x000e620000008800 */
[----:B------:R-:W-:Y:S01]  /*6e20*/  ULOP3.LUT UR22, URZ, UR6, URZ, 0x33, !UPT ;  /* 0x000000063f167292 */ /* 0x000fe2000f8e333f */
[----:B------:R-:W-:Y:S01]  /*6e30*/  IMAD.MOV.U32 R9, RZ, RZ, RZ ;  /* 0x000000ffff097224 */ /* 0x000fe200078e00ff */
[----:B------:R-:W-:Y:S01]  /*6e40*/  ULDC UR13, c[0x0][0x600] ;  /* 0x00018000000d7ab9 */ /* 0x000fe20000000800 */
[----:B------:R-:W-:Y:S01]  /*6e50*/  UMOV UR29, 0x1111 ;  /* 0x00001111001d7882 */ /* 0x000fe20000000000 */
[----:B------:R-:W-:-:S02]  /*6e60*/  UIADD3 UR13, UR13, -0x1, URZ ;  /* 0xffffffff0d0d7890 */ /* 0x000fc4000fffe03f */
[----:B------:R-:W-:Y:S01]  /*6e70*/  USHF.L.U32 UR21, UR9, UR21, URZ ;  /* 0x0000001509157299 */ /* 0x000fe2000800063f */
[----:B------:R-:W-:Y:S01]  /*6e80*/  ULDC.64 UR42, c[0x0][0x198] ;  /* 0x00006600002a7ab9 */ /* 0x000fe20000000a00 */
[----:B0-----:R-:W-:-:S05]  /*6e90*/  VIADD R0, R0, 0x3f ;  /* 0x0000003f00007836 */ /* 0x001fca0000000000 */
[----:B------:R-:W-:Y:S01]  /*6ea0*/  SHF.R.S32.HI R3, RZ, 0x1f, R0 ;  /* 0x0000001fff037819 */ /* 0x000fe20000011400 */
[----:B-1----:R-:W-:-:S03]  /*6eb0*/  USHF.R.U32.HI UR37, URZ, 0x2, UR5 ;  /* 0x000000023f257899 */ /* 0x002fc60008011605 */
[----:B------:R-:W-:Y:S01]  /*6ec0*/  LEA.HI R3, R3, R0, RZ, 0x6 ;  /* 0x0000000003037211 */ /* 0x000fe200078f30ff */
[----:B------:R-:W-:Y:S01]  /*6ed0*/  ULOP3.LUT UR4, UR5, 0x3, URZ, 0xc0, !UPT ;  /* 0x0000000305047892 */ /* 0x000fe2000f8ec03f */
[----:B------:R-:W-:Y:S01]  /*6ee0*/  IMAD.MOV.U32 R0, RZ, RZ, 0x1 ;  /* 0x00000001ff007424 */ /* 0x000fe200078e00ff */
[----:B------:R-:W-:Y:S01]  /*6ef0*/  USHF.L.U32 UR23, UR5, 0x4, URZ ;  /* 0x0000000405177899 */ /* 0x000fe2000800063f */
[--C-:B------:R-:W-:Y:S01]  /*6f00*/  SHF.R.S32.HI R8, RZ, 0x6, R3.reuse ;  /* 0x00000006ff087819 */ /* 0x100fe20000011403 */
[----:B------:R-:W-:Y:S02]  /*6f10*/  USHF.L.U32 UR40, UR5, 0xa, URZ ;  /* 0x0000000a05287899 */ /* 0x000fe4000800063f */
[----:B------:R-:W-:Y:S01]  /*6f20*/  ULOP3.LUT UR5, UR5, 0xfffffffc, URZ, 0xc0, !UPT ;  /* 0xfffffffc05057892 */ /* 0x000fe2000f8ec03f */
[----:B------:R-:W-:Y:S01]  /*6f30*/  PRMT R3, R0, 0x7610, R3 ;  /* 0x0000761000037816 */ /* 0x000fe20000000003 */
[----:B------:R-:W-:Y:S01]  /*6f40*/  UISETP.GT.U32.AND UP0, UPT, UR4, 0xffff, UPT ;  /* 0x0000ffff0400788c */ /* 0x000fe2000bf04070 */
[----:B------:R-:W-:Y:S01]  /*6f50*/  VIADD R0, R8, 0x1 ;  /* 0x0000000108007836 */ /* 0x000fe20000000000 */
[----:B------:R-:W-:-:S02]  /*6f60*/  ULOP3.LUT UR7, UR5, 0x1, URZ, 0xfc, !UPT ;  /* 0x0000000105077892 */ /* 0x000fc4000f8efc3f */
[----:B------:R-:W-:Y:S02]  /*6f70*/  ULOP3.LUT UR8, UR5, 0x2, URZ, 0xfc, !UPT ;  /* 0x0000000205087892 */ /* 0x000fe4000f8efc3f */
[----:B------:R-:W-:Y:S02]  /*6f80*/  USHF.L.U32 UR6, UR9, UR5, URZ ;  /* 0x0000000509067299 */ /* 0x000fe4000800063f */
[----:B------:R-:W-:Y:S02]  /*6f90*/  ULOP3.LUT UR5, UR5, 0x3, URZ, 0xfc, !UPT ;  /* 0x0000000305057892 */ /* 0x000fe4000f8efc3f */
[----:B------:R-:W-:Y:S02]  /*6fa0*/  USEL UR4, UR4, 0xffff, !UP0 ;  /* 0x0000ffff04047887 */ /* 0x000fe4000c000000 */
[----:B------:R-:W-:Y:S02]  /*6fb0*/  USHF.L.U32 UR7, UR9, UR7, URZ ;  /* 0x0000000709077299 */ /* 0x000fe4000800063f */
[----:B------:R-:W-:-:S02]  /*6fc0*/  USHF.L.U32 UR8, UR9, UR8, URZ ;  /* 0x0000000809087299 */ /* 0x000fc4000800063f */
[----:B------:R-:W-:Y:S02]  /*6fd0*/  USHF.L.U32 UR5, UR9, UR5, URZ ;  /* 0x0000000509057299 */ /* 0x000fe4000800063f */
[----:B------:R-:W-:Y:S02]  /*6fe0*/  ULOP3.LUT UR4, UR4, 0xffff, URZ, 0xc0, !UPT ;  /* 0x0000ffff04047892 */ /* 0x000fe4000f8ec03f */
[----:B------:R-:W-:Y:S02]  /*6ff0*/  ULOP3.LUT UR6, UR8, UR6, UR7, 0xfe, !UPT ;  /* 0x0000000608067292 */ /* 0x000fe4000f8efe07 */
[----:B------:R-:W-:Y:S02]  /*7000*/  USHF.L.U32 UR44, UR37, 0x4, URZ ;  /* 0x00000004252c7899 */ /* 0x000fe4000800063f */
[----:B------:R-:W-:Y:S02]  /*7010*/  ULOP3.LUT UR23, UR23, 0x30, URZ, 0xc0, !UPT ;  /* 0x0000003017177892 */ /* 0x000fe4000f8ec03f */
[----:B------:R-:W-:-:S02]  /*7020*/  USHF.L.U32 UR29, UR29, UR4, URZ ;  /* 0x000000041d1d7299 */ /* 0x000fc4000800063f */
[----:B------:R-:W-:-:S12]  /*7030*/  ULOP3.LUT UR30, UR6, UR5, URZ, 0xfc, !UPT ;  /* 0x00000005061e7292 */ /* 0x000fd8000f8efc3f */
.L_x_177:
[----:B------:R-:W-:-:S03]  /*7040*/  UMOV UR4, 0xffffffff ;  /* 0xffffffff00047882 */ /* 0x000fc60000000000 */
[----:B------:R-:W-:Y:S05]  /*7050*/  BRA.DIV UR4, `(.L_x_167) ;  /* 0x0000000e04ac7947 */ /* 0x000fea000b800000 */
[----:B------:R-:W-:-:S13]  /*7060*/  ELECT P6, URZ, PT ;  /* 0x00000000003f782f */ /* 0x000fda00038c0000 */
.L_x_186:
[----:B------:R-:W-:Y:S04]  /*7070*/  BSSY B1, `(.L_x_168) ;  /* 0x000004d000017945 */ /* 0x000fe80003800000 */
[----:B------:R-:W-:Y:S05]  /*7080*/  @!P6 BRA `(.L_x_169) ;  /* 0x00000004002ce947 */ /* 0x000fea0003800000 */
[----:B------:R-:W0:Y:S02]  /*7090*/  LDC R4, c[0x0][0x28c] ;  /* 0x0000a300ff047b82 */ /* 0x000e240000000800 */
[----:B0-----:R-:W-:-:S13]  /*70a0*/  ISETP.GE.AND P0, PT, R4, 0x1, PT ;  /* 0x000000010400780c */ /* 0x001fda0003f06270 */
[----:B------:R-:W-:Y:S05]  /*70b0*/  @!P0 BRA `(.L_x_169) ;  /* 0x0000000400208947 */ /* 0x000fea0003800000 */
[----:B------:R-:W-:Y:S02]  /*70c0*/  IMAD.SHL.U32 R19, R19, 0x80, RZ ;  /* 0x0000008013137824 */ /* 0x000fe400078e00ff */
[----:B------:R-:W-:Y:S02]  /*70d0*/  IMAD.SHL.U32 R15, R13, 0x80, RZ ;  /* 0x000000800d0f7824 */ /* 0x000fe400078e00ff */
[----:B------:R-:W-:Y:S02]  /*70e0*/  IMAD.U32 R21, RZ, RZ, UR44 ;  /* 0x0000002cff157e24 */ /* 0x000fe4000f8e00ff */
[----:B------:R-:W-:Y:S02]  /*70f0*/  IMAD.U32 R23, RZ, RZ, UR23 ;  /* 0x00000017ff177e24 */ /* 0x000fe4000f8e00ff */
[----:B------:R-:W-:Y:S02]  /*7100*/  IMAD.MOV.U32 R4, RZ, RZ, R0 ;  /* 0x000000ffff047224 */ /* 0x000fe400078e0000 */
[----:B------:R-:W-:-:S02]  /*7110*/  IMAD.MOV.U32 R5, RZ, RZ, R10 ;  /* 0x000000ffff057224 */ /* 0x000fc400078e000a */
[----:B------:R-:W-:Y:S02]  /*7120*/  IMAD.MOV.U32 R7, RZ, RZ, R9 ;  /* 0x000000ffff077224 */ /* 0x000fe400078e0009 */
[----:B------:R-:W-:Y:S02]  /*7130*/  VIADD R24, R19, 0x40 ;  /* 0x0000004013187836 */ /* 0x000fe40000000000 */
[----:B------:R-:W-:-:S07]  /*7140*/  VIADD R25, R15, 0x40 ;  /* 0x000000400f197836 */ /* 0x000fce0000000000 */
.L_x_172:
[----:B------:R-:W0:Y:S01]  /*7150*/  S2R R14, SR_CgaCtaId ;  /* 0x00000000000e7919 */ /* 0x000e220000008800 */
[----:B------:R-:W-:Y:S02]  /*7160*/  MOV R13, 0x400 ;  /* 0x00000400000d7802 */ /* 0x000fe40000000f00 */
[----:B------:R-:W-:Y:S02]  /*7170*/  ISETP.NE.AND P1, PT, R11, RZ, PT ;  /* 0x000000ff0b00720c */ /* 0x000fe40003f25270 */
[----:B0-----:R-:W-:Y:S02]  /*7180*/  LEA R22, R14, R13, 0x18 ;  /* 0x0000000d0e167211 */ /* 0x001fe400078ec0ff */
[----:B------:R-:W-:-:S09]  /*7190*/  SHF.L.U32 R13, R5, 0x1f, RZ ;  /* 0x0000001f050d7819 */ /* 0x000fd200000006ff */
[----:B------:R-:W0:Y:S01]  /*71a0*/  @!P1 LDC R14, c[0x0][0x500] ;  /* 0x00014000ff0e9b82 */ /* 0x000e220000000800 */
[----:B------:R-:W-:-:S04]  /*71b0*/  IMAD R20, R7, 0x8, R22 ;  /* 0x0000000807147824 */ /* 0x000fc800078e0216 */
[----:B------:R-:W1:Y:S02]  /*71c0*/  SYNCS.PHASECHK.TRANS64.TRYWAIT P0, [R20+URZ+0x10], R13 ;  /* 0x0000100d140075a7 */ /* 0x000e64000800017f */
[----:B-1----:R-:W-:Y:S05]  /*71d0*/  @!P0 BRA `(.L_x_170) ;  /* 0x0000000c006c8947 */ /* 0x002fea0003800000 */
.L_x_187:
[----:B-1----:R-:W-:Y:S01]  /*71e0*/  PRMT R13, R12, 0x9910, RZ ;  /* 0x000099100c0d7816 */ /* 0x002fe200000000ff */
[----:B0-----:R0:W-:Y:S03]  /*71f0*/  @!P1 SYNCS.ARRIVE.TRANS64 RZ, [R20+URZ], R14 ;  /* 0x0000000e14ff99a7 */ /* 0x0011e6000800003f */
[----:B------:R-:W-:-:S13]  /*7200*/  ISETP.NE.AND P0, PT, R13, 0x2, PT ;  /* 0x000000020d00780c */ /* 0x000fda0003f05270 */
[----:B0-----:R-:W-:Y:S05]  /*7210*/  @P0 BRA `(.L_x_171) ;  /* 0x0000000000040947 */ /* 0x001fea0003800000 */
[----:B------:R-:W-:Y:S01]  /*7220*/  BPT.TRAP 0x1 ;  /* 0x000000040000795c */ /* 0x000fe20000300000 */
.L_x_171:
[----:B------:R-:W-:Y:S01]  /*7230*/  R2UR UR5, R7 ;  /* 0x00000000070572ca */ /* 0x000fe200000e0000 */
[----:B------:R-:W-:Y:S01]  /*7240*/  UIADD3 UR14, UP0, UR42, 0xf0, URZ ;  /* 0x000000f02a0e7890 */ /* 0x000fe2000ff1e03f */
[----:B------:R-:W-:Y:S01]  /*7250*/  R2UR UR9, R22 ;  /* 0x00000000160972ca */ /* 0x000fe200000e0000 */
[----:B------:R-:W-:Y:S01]  /*7260*/  UPRMT UR31, URZ, 0x5410, UR29 ;  /* 0x000054103f1f7896 */ /* 0x000fe2000800001d */
[----:B------:R-:W-:Y:S01]  /*7270*/  R2UR UR33, R20 ;  /* 0x00000000142172ca */ /* 0x000fe200000e0000 */
[----:B------:R-:W-:Y:S01]  /*7280*/  UIADD3.X UR15, URZ, UR43, URZ, UP0, !UPT ;  /* 0x0000002b3f0f7290 */ /* 0x000fe200087fe43f */
[----:B------:R-:W-:Y:S01]  /*7290*/  R2UR UR35, R21 ;  /* 0x00000000152372ca */ /* 0x000fe200000e0000 */
[----:B------:R-:W-:Y:S01]  /*72a0*/  VIADD R4, R4, 0xffffffff ;  /* 0xffffffff04047836 */ /* 0x000fe20000000000 */
[----:B------:R-:W-:Y:S01]  /*72b0*/  R2UR UR36, R6 ;  /* 0x00000000062472ca */ /* 0x000fe200000e0000 */
[----:B------:R-:W-:Y:S01]  /*72c0*/  UMOV UR6, 0x0 ;  /* 0x0000000000067882 */ /* 0x000fe20000000000 */
[----:B------:R-:W-:Y:S01]  /*72d0*/  R2UR UR34, R19 ;  /* 0x00000000132272ca */ /* 0x000fe200000e0000 */
[----:B------:R-:W-:Y:S01]  /*72e0*/  UMOV UR7, 0x10000000 ;  /* 0x1000000000077882 */ /* 0x000fe20000000000 */
[----:B------:R-:W-:Y:S01]  /*72f0*/  R2UR UR26, R24 ;  /* 0x00000000181a72ca */ /* 0x000fe200000e0000 */
[----:B------:R-:W-:Y:S01]  /*7300*/  USHF.L.U32 UR5, UR5, 0xd, URZ ;  /* 0x0000000d05057899 */ /* 0x000fe2000800063f */
[----:B------:R-:W-:Y:S01]  /*7310*/  R2UR UR19, R23 ;  /* 0x00000000171372ca */ /* 0x000fe200000e0000 */
[----:B------:R-:W-:Y:S01]  /*7320*/  UIADD3 UR4, UP1, UR42, 0x1f0, URZ ;  /* 0x000001f02a047890 */ /* 0x000fe2000ff3e03f */
[----:B------:R-:W-:Y:S01]  /*7330*/  R2UR UR18, R15 ;  /* 0x000000000f1272ca */ /* 0x000fe200000e0000 */
[----:B------:R-:W-:Y:S01]  /*7340*/  ULEA UR8, UR37, UR5, 0xa ;  /* 0x0000000525087291 */ /* 0x000fe2000f8e503f */
[----:B------:R-:W-:Y:S01]  /*7350*/  R2UR UR10, R25 ;  /* 0x00000000190a72ca */ /* 0x000fe200000e0000 */
[----:B------:R-:W-:Y:S01]  /*7360*/  ULOP3.LUT UR5, UR5, 0xc00, UR40, 0xf8, !UPT ;  /* 0x00000c0005057892 */ /* 0x000fe2000f8ef828 */
[----:B------:R-:W-:Y:S01]  /*7370*/  ISETP.GT.AND P1, PT, R4, 0x1, PT ;  /* 0x000000010400780c */ /* 0x000fe20003f24270 */
[----:B------:R-:W-:Y:S01]  /*7380*/  ULEA UR8, UR8, UR9, 0x1 ;  /* 0x0000000908087291 */ /* 0x000fe2000f8e083f */
[----:B------:R-:W-:Y:S01]  /*7390*/  VIADD R7, R7, 0x1 ;  /* 0x0000000107077836 */ /* 0x000fe20000000000 */
[----:B------:R-:W-:Y:S01]  /*73a0*/  ULEA UR5, UR5, UR9, 0x1 ;  /* 0x0000000905057291 */ /* 0x000fe2000f8e083f */
[----:B------:R-:W-:Y:S01]  /*73b0*/  VIADD R23, R23, 0x40 ;  /* 0x0000004017177836 */ /* 0x000fe20000000000 */
[----:B------:R-:W-:Y:S01]  /*73c0*/  UIADD3 UR32, UR8, 0x100, URZ ;  /* 0x0000010008207890 */ /* 0x000fe2000fffe03f */
[----:B------:R-:W-:Y:S01]  /*73d0*/  VIADD R21, R21, 0x40 ;  /* 0x0000004015157836 */ /* 0x000fe20000000000 */
[----:B------:R-:W-:Y:S01]  /*73e0*/  UIADD3 UR24, UR8, 0x2100, URZ ;  /* 0x0000210008187890 */ /* 0x000fe2000fffe03f */
[C---:B------:R-:W-:Y:S01]  /*73f0*/  ISETP.NE.AND P0, PT, R7.reuse, 0x2, PT ;  /* 0x000000020700780c */ /* 0x040fe20003f05270 */
[----:B------:R-:W-:Y:S01]  /*7400*/  UMOV UR25, UR33 ;  /* 0x0000002100197c82 */ /* 0x000fe20008000000 */
[----:B------:R-:W-:Y:S01]  /*7410*/  UMOV UR27, UR35 ;  /* 0x00000023001b7c82 */ /* 0x000fe20008000000 */
[----:B------:R-:W-:Y:S01]  /*7420*/  UMOV UR28, UR36 ;  /* 0x00000024001c7c82 */ /* 0x000fe20008000000 */
[----:B------:R-:W-:Y:S01]  /*7430*/  UIADD3 UR16, UR5, 0x8100, URZ ;  /* 0x0000810005107890 */ /* 0x000fe2000fffe03f */
[----:B------:R-:W-:Y:S01]  /*7440*/  SEL R14, RZ, 0x1, P0 ;  /* 0x00000001ff0e7807 */ /* 0x000fe20000000000 */
[----:B------:R-:W-:Y:S01]  /*7450*/  UTMALDG.3D.MULTICAST [UR32], [UR14], UR31, desc[UR6] ;  /* 0x000006200e0073b4 */ /* 0x000fe2000801181f */
[----:B------:R-:W-:Y:S01]  /*7460*/  UIADD3 UR8, UR5, 0xa100, URZ ;  /* 0x0000a10005087890 */ /* 0x000fe2000fffe03f */
[----:B------:R-:W-:Y:S01]  /*7470*/  SEL R7, R7, RZ, P0 ;  /* 0x000000ff07077207 */ /* 0x000fe20000000000 */
[----:B------:R-:W-:Y:S01]  /*7480*/  UIADD3.X UR5, URZ, UR43, URZ, UP1, !UPT ;  /* 0x0000002b3f057290 */ /* 0x000fe20008ffe43f */
[----:B------:R-:W-:Y:S01]  /*7490*/  LOP3.LUT R5, R5, R14, RZ, 0x3c, !PT ;  /* 0x0000000e05057212 */ /* 0x000fe200078e3cff */
[----:B------:R-:W-:Y:S01]  /*74a0*/  UMOV UR17, UR33 ;  /* 0x0000002100117c82 */ /* 0x000fe20008000000 */
[----:B------:R-:W-:Y:S01]  /*74b0*/  UMOV UR20, UR36 ;  /* 0x0000002400147c82 */ /* 0x000fe20008000000 */
[----:B------:R-:W-:Y:S01]  /*74c0*/  UMOV UR9, UR33 ;  /* 0x0000002100097c82 */ /* 0x000fe20008000000 */
[----:B------:R0:W-:Y:S01]  /*74d0*/  UTMALDG.3D.MULTICAST [UR24], [UR14], UR31, desc[UR6] ;  /* 0x000006180e0073b4 */ /* 0x0001e2000801181f */
[----:B------:R-:W-:Y:S01]  /*74e0*/  UMOV UR11, UR19 ;  /* 0x00000013000b7c82 */ /* 0x000fe20008000000 */
[----:B------:R-:W-:Y:S01]  /*74f0*/  UMOV UR12, UR36 ;  /* 0x00000024000c7c82 */ /* 0x000fe20008000000 */
[----:B0-----:R-:W-:-:S09]  /*7500*/  UPRMT UR14, URZ, 0x5410, UR30 ;  /* 0x000054103f0e7896 */ /* 0x001fd2000800001e */
[----:B------:R0:W-:Y:S01]  /*7510*/  UTMALDG.3D.MULTICAST [UR16], [UR4], UR14, desc[UR6] ;  /* 0x00000610040073b4 */ /* 0x0001e2000801180e */
[----:B------:R0:W-:Y:S02]  /*7520*/  UTMALDG.3D.MULTICAST [UR8], [UR4], UR14, desc[UR6] ;  /* 0x00000608040073b4 */ /* 0x0001e4000801180e */
[----:B0-----:R-:W-:Y:S05]  /*7530*/  @P1 BRA `(.L_x_172) ;  /* 0xfffffffc00041947 */ /* 0x001fea000383ffff */
.L_x_169:
[----:B------:R-:W-:Y:S05]  /*7540*/  BSYNC B1 ;  /* 0x0000000000017941 */ /* 0x000fea0003800000 */
.L_x_168:
[----:B------:R-:W-:Y:S01]  /*7550*/  LOP3.LUT P1, RZ, R3, 0xff, RZ, 0xc0, !PT ;  /* 0x000000ff03ff7812 */ /* 0x000fe2000782c0ff */
[----:B------:R-:W-:Y:S01]  /*7560*/  IMAD.IADD R9, R8, 0x1, R9 ;  /* 0x0000000108097824 */ /* 0x000fe200078e0209 */
[----:B------:R-:W-:Y:S01]  /*7570*/  IADD3 R16, P2, R16, UR38, RZ ;  /* 0x0000002610107c10 */ /* 0x000fe2000ff5e0ff */
[----:B------:R-:W-:Y:S01]  /*7580*/  ULDC.64 UR4, c[0x0][0x650] ;  /* 0x0001940000047ab9 */ /* 0x000fe20000000a00 */
[----:B------:R-:W-:Y:S01]  /*7590*/  BSSY B1, `(.L_x_173) ;  /* 0x000006c000017945 */ /* 0x000fe20003800000 */
[----:B------:R-:W-:Y:S01]  /*75a0*/  IMAD.MOV.U32 R19, RZ, RZ, -0x1 ;  /* 0xffffffffff137424 */ /* 0x000fe200078e00ff */
[----:B------:R-:W-:Y:S01]  /*75b0*/  SHF.R.U32.HI R3, RZ, 0x1, R9 ;  /* 0x00000001ff037819 */ /* 0x000fe20000011609 */
[----:B------:R-:W-:Y:S01]  /*75c0*/  IMAD.MOV.U32 R13, RZ, RZ, -0x1 ;  /* 0xffffffffff0d7424 */ /* 0x000fe200078e00ff */
[----:B------:R-:W-:Y:S01]  /*75d0*/  ISETP.GT.U32.AND P0, PT, R9, 0x1, PT ;  /* 0x000000010900780c */ /* 0x000fe20003f04070 */
[----:B------:R-:W-:Y:S01]  /*75e0*/  IMAD.MOV.U32 R6, RZ, RZ, -0x1 ;  /* 0xffffffffff067424 */ /* 0x000fe200078e00ff */
[----:B------:R-:W-:-:S02]  /*75f0*/  LOP3.LUT R3, R3, 0x1, RZ, 0xc0, !PT ;  /* 0x0000000103037812 */ /* 0x000fc400078ec0ff */
[----:B------:R-:W-:Y:S01]  /*7600*/  ISETP.LT.U32.AND P0, PT, R8, 0x2, P0 ;  /* 0x000000020800780c */ /* 0x000fe20000701070 */
[----:B------:R-:W0:Y:S01]  /*7610*/  @P1 S2R R5, SR_CgaCtaId ;  /* 0x0000000000051919 */ /* 0x000e220000008800 */
[----:B------:R-:W-:Y:S02]  /*7620*/  @P1 MOV R4, 0x400 ;  /* 0x0000040000041802 */ /* 0x000fe40000000f00 */
[----:B------:R-:W-:Y:S02]  /*7630*/  IADD3.X R17, R17, UR41, RZ, P2, !PT ;  /* 0x0000002911117c10 */ /* 0x000fe400097fe4ff */
[----:B------:R-:W-:Y:S02]  /*7640*/  ISETP.GE.U32.AND P2, PT, R16, UR4, PT ;  /* 0x0000000410007c0c */ /* 0x000fe4000bf46070 */
[----:B------:R-:W-:Y:S02]  /*7650*/  LOP3.LUT R9, R9, 0x1, RZ, 0xc0, !PT ;  /* 0x0000000109097812 */ /* 0x000fe400078ec0ff */
[----:B0-----:R-:W-:-:S04]  /*7660*/  @P1 LEA R4, R5, R4, 0x18 ;  /* 0x0000000405041211 */ /* 0x001fc800078ec0ff */
[----:B------:R0:W-:Y:S01]  /*7670*/  @P1 SYNCS.ARRIVE.TRANS64.A1T0 RZ, [R4+URZ+0x38], RZ ;  /* 0x000038ff04ff19a7 */ /* 0x0001e2000810003f */
[----:B------:R-:W-:Y:S02]  /*7680*/  ISETP.NE.U32.AND P1, PT, R3, 0x1, PT ;  /* 0x000000010300780c */ /* 0x000fe40003f25070 */
[----:B------:R-:W-:Y:S02]  /*7690*/  SEL R3, RZ, 0x1, !P0 ;  /* 0x00000001ff037807 */ /* 0x000fe40004000000 */
[----:B------:R-:W-:Y:S02]  /*76a0*/  ISETP.GE.U32.AND.EX P0, PT, R17, UR5, PT, P2 ;  /* 0x0000000511007c0c */ /* 0x000fe4000bf06120 */
[----:B------:R-:W-:-:S04]  /*76b0*/  ISETP.GT.U32.AND P1, PT, R8, 0x1, !P1 ;  /* 0x000000010800780c */ /* 0x000fc80004f24070 */
[----:B0-----:R-:W-:-:S04]  /*76c0*/  SEL R4, RZ, 0x1, !P1 ;  /* 0x00000001ff047807 */ /* 0x001fc80004800000 */
[--C-:B------:R-:W-:Y:S02]  /*76d0*/  LOP3.LUT R10, R4, R10, R3.reuse, 0x96, !PT ;  /* 0x0000000a040a7212 */ /* 0x100fe400078e9603 */
[----:B------:R-:W-:Y:S02]  /*76e0*/  PRMT R4, RZ, 0x7610, R4 ;  /* 0x00007610ff047816 */ /* 0x000fe40000000004 */
[----:B------:R-:W-:Y:S01]  /*76f0*/  PRMT R3, RZ, 0x7610, R3 ;  /* 0x00007610ff037816 */ /* 0x000fe20000000003 */
[----:B------:R-:W-:Y:S06]  /*7700*/  @P0 BRA `(.L_x_174) ;  /* 0x0000000400500947 */ /* 0x000fec0003800000 */
[----:B------:R-:W0:Y:S01]  /*7710*/  S2R R15, SR_CTAID.X ;  /* 0x00000000000f7919 */ /* 0x000e220000002500 */
[----:B------:R-:W-:Y:S01]  /*7720*/  ULDC.64 UR4, c[0x0][0x628] ;  /* 0x00018a0000047ab9 */ /* 0x000fe20000000a00 */
[----:B------:R-:W1:Y:S01]  /*7730*/  LDC R20, c[0x0][0x144] ;  /* 0x00005100ff147b82 */ /* 0x000e620000000800 */
[----:B------:R-:W-:Y:S01]  /*7740*/  ISETP.NE.U32.AND P0, PT, RZ, UR4, PT ;  /* 0x00000004ff007c0c */ /* 0x000fe2000bf05070 */
[----:B------:R-:W2:Y:S01]  /*7750*/  S2R R13, SR_CTAID.Y ;  /* 0x00000000000d7919 */ /* 0x000ea20000002600 */
[----:B------:R-:W-:Y:S01]  /*7760*/  ULDC UR6, c[0x0][0x150] ;  /* 0x0000540000067ab9 */ /* 0x000fe20000000800 */
[----:B------:R-:W-:Y:S01]  /*7770*/  ULDC UR7, c[0x0][0x630] ;  /* 0x00018c0000077ab9 */ /* 0x000fe20000000800 */
[----:B------:R-:W-:Y:S01]  /*7780*/  ISETP.NE.AND.EX P0, PT, RZ, UR5, PT, P0 ;  /* 0x00000005ff007c0c */ /* 0x000fe2000bf05300 */
[----:B------:R-:W-:Y:S01]  /*7790*/  IMAD.MOV.U32 R4, RZ, RZ, R16 ;  /* 0x000000ffff047224 */ /* 0x000fe200078e0010 */
[----:B0-----:R-:W-:-:S05]  /*77a0*/  I2FP.F32.U32 R5, R15 ;  /* 0x0000000f00057245 */ /* 0x001fca0000201000 */
[----:B------:R-:W-:Y:S01]  /*77b0*/  FMUL R21, R5, UR6 ;  /* 0x0000000605157c20 */ /* 0x000fe20008400000 */
[----:B------:R-:W-:-:S05]  /*77c0*/  IMAD.MOV.U32 R5, RZ, RZ, R17 ;  /* 0x000000ffff057224 */ /* 0x000fca00078e0011 */
[----:B--2---:R-:W-:Y:S05]  /*77d0*/  @!P0 BRA `(.L_x_175) ;  /* 0x0000000000288947 */ /* 0x004fea0003800000 */
[----:B------:R-:W-:Y:S02]  /*77e0*/  ULDC UR6, c[0x0][0x634] ;  /* 0x00018d0000067ab9 */ /* 0x000fe40000000800 */
[----:B------:R-:W-:-:S05]  /*77f0*/  IADD3 R5, P0, R16, UR6, RZ ;  /* 0x0000000610057c10 */ /* 0x000fca000ff1e0ff */
[----:B------:R-:W-:-:S04]  /*7800*/  IMAD.X R19, RZ, RZ, R17, P0 ;  /* 0x000000ffff137224 */ /* 0x000fc800000e0611 */
[----:B------:R-:W-:-:S04]  /*7810*/  IMAD.WIDE.U32 R6, R19, UR4, RZ ;  /* 0x0000000413067c25 */ /* 0x000fc8000f8e00ff */
[----:B------:R-:W-:-:S04]  /*7820*/  IMAD.WIDE.U32 R6, P0, R5, UR5, R6 ;  /* 0x0000000505067c25 */ /* 0x000fc8000f800006 */
[----:B------:R-:W-:-:S04]  /*7830*/  IMAD.WIDE.U32 R4, R5, UR4, RZ ;  /* 0x0000000405047c25 */ /* 0x000fc8000f8e00ff */
[----:B------:R-:W-:Y:S01]  /*7840*/  IMAD.MOV.U32 R4, RZ, RZ, R7 ;  /* 0x000000ffff047224 */ /* 0x000fe200078e0007 */
[----:B------:R-:W-:Y:S01]  /*7850*/  IADD3 RZ, P1, R5, R6, RZ ;  /* 0x0000000605ff7210 */ /* 0x000fe20007f3e0ff */
[----:B------:R-:W-:-:S04]  /*7860*/  IMAD.X R5, RZ, RZ, RZ, P0 ;  /* 0x000000ffff057224 */ /* 0x000fc800000e06ff */
[----:B------:R-:W-:-:S08]  /*7870*/  IMAD.WIDE.U32.X R4, R19, UR5, R4, P1 ;  /* 0x0000000513047c25 */ /* 0x000fd000088e0404 */
.L_x_175:
[--C-:B------:R-:W-:Y:S01]  /*7880*/  SHF.R.U64 R14, R4, UR7, R5.reuse ;  /* 0x00000007040e7c19 */ /* 0x100fe20008001205 */
[----:B------:R-:W0:Y:S01]  /*7890*/  F2I.U32.TRUNC.NTZ R21, R21 ;  /* 0x0000001500157305 */ /* 0x000e22000020f000 */
[----:B------:R-:W-:Y:S01]  /*78a0*/  SHF.R.U32.HI R4, RZ, UR7, R5 ;  /* 0x00000007ff047c19 */ /* 0x000fe20008011605 */
[----:B------:R-:W-:Y:S01]  /*78b0*/  ULDC.64 UR4, c[0x0][0x620] ;  /* 0x0001880000047ab9 */ /* 0x000fe20000000a00 */
[----:B------:R-:W-:Y:S01]  /*78c0*/  IADD3 R7, P0, RZ, -R14, RZ ;  /* 0x8000000eff077210 */ /* 0x000fe20007f1e0ff */
[----:B------:R-:W-:Y:S01]  /*78d0*/  ULDC.64 UR6, c[0x0][0x640] ;  /* 0x0001900000067ab9 */ /* 0x000fe20000000a00 */
[----:B------:R-:W2:Y:S03]  /*78e0*/  LDC R22, c[0x0][0x148] ;  /* 0x00005200ff167b82 */ /* 0x000ea60000000800 */
[----:B------:R-:W-:Y:S01]  /*78f0*/  IMAD.X R4, RZ, RZ, ~R4, P0 ;  /* 0x000000ffff047224 */ /* 0x000fe200000e0e04 */
[----:B------:R-:W-:-:S03]  /*7900*/  ISETP.NE.U32.AND P0, PT, RZ, UR6, PT ;  /* 0x00000006ff007c0c */ /* 0x000fc6000bf05070 */
[----:B------:R-:W-:Y:S01]  /*7910*/  IMAD R6, R4, UR4, RZ ;  /* 0x0000000404067c24 */ /* 0x000fe2000f8e02ff */
[----:B------:R-:W-:Y:S01]  /*7920*/  ISETP.NE.AND.EX P0, PT, RZ, UR7, PT, P0 ;  /* 0x00000007ff007c0c */ /* 0x000fe2000bf05300 */
[----:B------:R-:W-:Y:S01]  /*7930*/  IMAD.WIDE.U32 R4, R7, UR4, R16 ;  /* 0x0000000407047c25 */ /* 0x000fe2000f8e0010 */
[----:B------:R-:W-:-:S03]  /*7940*/  ULDC UR4, c[0x0][0x618] ;  /* 0x0001860000047ab9 */ /* 0x000fc60000000800 */
[----:B------:R-:W-:Y:S01]  /*7950*/  IMAD R7, R7, UR5, R6 ;  /* 0x0000000507077c24 */ /* 0x000fe2000f8e0206 */
[----:B------:R-:W-:Y:S01]  /*7960*/  ULDC UR5, c[0x0][0x154] ;  /* 0x0000550000057ab9 */ /* 0x000fe20000000800 */
[----:B0-----:R-:W-:Y:S02]  /*7970*/  IMAD.MOV R6, RZ, RZ, -R21 ;  /* 0x000000ffff067224 */ /* 0x001fe400078e0a15 */
[----:B------:R-:W-:Y:S02]  /*7980*/  IMAD.IADD R5, R5, 0x1, R7 ;  /* 0x0000000105057824 */ /* 0x000fe400078e0207 */
[----:B-1----:R-:W-:Y:S01]  /*7990*/  IMAD R15, R20, R6, R15 ;  /* 0x00000006140f7224 */ /* 0x002fe200078e020f */
[----:B------:R-:W-:Y:S02]  /*79a0*/  I2FP.F32.U32 R6, R13 ;  /* 0x0000000d00067245 */ /* 0x000fe40000201000 */
[--C-:B------:R-:W-:Y:S02]  /*79b0*/  SHF.R.U64 R19, R4, UR4, R5.reuse ;  /* 0x0000000404137c19 */ /* 0x100fe40008001205 */
[----:B------:R-:W-:Y:S01]  /*79c0*/  SHF.R.U32.HI R4, RZ, UR4, R5 ;  /* 0x00000004ff047c19 */ /* 0x000fe20008011605 */
[----:B------:R-:W-:Y:S01]  /*79d0*/  FMUL R6, R6, UR5 ;  /* 0x0000000506067c20 */ /* 0x000fe20008400000 */
[----:B------:R-:W-:-:S02]  /*79e0*/  ULDC UR4, c[0x0][0x608] ;  /* 0x0001820000047ab9 */ /* 0x000fc40000000800 */
[--C-:B------:R-:W-:Y:S01]  /*79f0*/  SHF.R.U64 R21, R19, UR4, R4.reuse ;  /* 0x0000000413157c19 */ /* 0x100fe20008001204 */
[----:B------:R0:W1:Y:S01]  /*7a00*/  F2I.U32.TRUNC.NTZ R24, R6 ;  /* 0x0000000600187305 */ /* 0x000062000020f000 */
[----:B------:R-:W-:Y:S01]  /*7a10*/  SHF.R.U32.HI R4, RZ, UR4, R4 ;  /* 0x00000004ff047c19 */ /* 0x000fe20008011604 */
[----:B------:R-:W-:-:S03]  /*7a20*/  ULDC UR4, c[0x0][0x658] ;  /* 0x0001960000047ab9 */ /* 0x000fc60000000800 */
[--C-:B------:R-:W-:Y:S02]  /*7a30*/  SHF.R.U64 R20, R21, UR4, R4.reuse ;  /* 0x0000000415147c19 */ /* 0x100fe40008001204 */
[----:B------:R-:W-:-:S03]  /*7a40*/  SHF.R.U32.HI R23, RZ, UR4, R4 ;  /* 0x00000004ff177c19 */ /* 0x000fc60008011604 */
[----:B------:R-:W-:Y:S02]  /*7a50*/  IMAD.MOV.U32 R4, RZ, RZ, R20 ;  /* 0x000000ffff047224 */ /* 0x000fe400078e0014 */
[----:B------:R-:W-:Y:S01]  /*7a60*/  IMAD.MOV.U32 R5, RZ, RZ, R23 ;  /* 0x000000ffff057224 */ /* 0x000fe200078e0017 */
[----:B0-----:R-:W-:Y:S06]  /*7a70*/  @!P0 BRA `(.L_x_176) ;  /* 0x0000000000288947 */ /* 0x001fec0003800000 */
        /* <DEDUP_REMOVED lines=10> */
.L_x_176:
[----:B------:R-:W-:Y:S01]  /*7b20*/  ISETP.NE.AND P0, PT, R2, 0x1, PT ;  /* 0x000000010200780c */ /* 0x000fe20003f05270 */
[----:B------:R-:W-:Y:S01]  /*7b30*/  ULDC UR4, c[0x0][0x648] ;  /* 0x0001920000047ab9 */ /* 0x000fe20000000800 */
[----:B------:R-:W-:Y:S01]  /*7b40*/  LOP3.LUT R21, R21, UR22, RZ, 0xc0, !PT ;  /* 0x0000001615157c12 */ /* 0x000fe2000f8ec0ff */
[----:B-1----:R-:W-:Y:S01]  /*7b50*/  IMAD.MOV R24, RZ, RZ, -R24 ;  /* 0x000000ffff187224 */ /* 0x002fe200078e0a18 */
[----:B------:R-:W-:Y:S01]  /*7b60*/  SHF.R.U64 R4, R4, UR4, R5 ;  /* 0x0000000404047c19 */ /* 0x000fe20008001205 */
[----:B------:R-:W-:Y:S01]  /*7b70*/  ULDC UR4, c[0x0][0x638] ;  /* 0x00018e0000047ab9 */ /* 0x000fe20000000800 */
[----:B------:R-:W-:Y:S01]  /*7b80*/  LOP3.LUT R19, R19, UR13, RZ, 0xc0, !PT ;  /* 0x0000000d13137c12 */ /* 0x000fe2000f8ec0ff */
[----:B------:R-:W-:Y:S01]  /*7b90*/  ULDC UR5, c[0x0][0x610] ;  /* 0x0001840000057ab9 */ /* 0x000fe20000000800 */
[----:B------:R-:W-:Y:S02]  /*7ba0*/  IMAD.MOV.U32 R6, RZ, RZ, R14 ;  /* 0x000000ffff067224 */ /* 0x000fe400078e000e */
[----:B------:R-:W-:-:S02]  /*7bb0*/  IMAD.MOV R5, RZ, RZ, -R4 ;  /* 0x000000ffff057224 */ /* 0x000fc400078e0a04 */
[----:B------:R-:W-:Y:S02]  /*7bc0*/  IMAD R4, R4, UR21, R21 ;  /* 0x0000001504047c24 */ /* 0x000fe4000f8e0215 */
[----:B--2---:R-:W-:Y:S02]  /*7bd0*/  @P0 IMAD R15, R22, R24, R13 ;  /* 0x00000018160f0224 */ /* 0x004fe400078e020d */
[----:B------:R-:W-:Y:S01]  /*7be0*/  IMAD R20, R5, UR4, R20 ;  /* 0x0000000405147c24 */ /* 0x000fe2000f8e0214 */
[----:B------:R-:W-:Y:S01]  /*7bf0*/  ULDC UR4, c[0x0][0x600] ;  /* 0x0001800000047ab9 */ /* 0x000fe20000000800 */
[----:B------:R-:W-:Y:S02]  /*7c00*/  IMAD R15, R4, UR5, R15 ;  /* 0x00000005040f7c24 */ /* 0x000fe4000f8e020f */
[----:B------:R-:W-:Y:S02]  /*7c10*/  IMAD R20, R20, UR4, R19 ;  /* 0x0000000414147c24 */ /* 0x000fe4000f8e0213 */
[----:B------:R-:W-:-:S03]  /*7c20*/  IMAD.MOV.U32 R4, RZ, RZ, 0x1 ;  /* 0x00000001ff047424 */ /* 0x000fc600078e00ff */
[----:B------:R-:W-:Y:S02]  /*7c30*/  SEL R13, R20, R15, !P0 ;  /* 0x0000000f140d7207 */ /* 0x000fe40004000000 */
[----:B------:R-:W-:-:S07]  /*7c40*/  SEL R19, R15, R20, !P0 ;  /* 0x000000140f137207 */ /* 0x000fce0004000000 */
.L_x_174:
[----:B------:R-:W-:Y:S05]  /*7c50*/  BSYNC B1 ;  /* 0x0000000000017941 */ /* 0x000fea0003800000 */
.L_x_173:
[----:B------:R-:W-:-:S13]  /*7c60*/  LOP3.LUT P0, RZ, R4, 0xff, RZ, 0xc0, !PT ;  /* 0x000000ff04ff7812 */ /* 0x000fda000780c0ff */
[----:B------:R-:W-:Y:S05]  /*7c70*/  @P0 BRA `(.L_x_177) ;  /* 0xfffffff000f00947 */ /* 0x000fea000383ffff */
[----:B------:R-:W-:Y:S05]  /*7c80*/  BSYNC B0 ;  /* 0x0000000000007941 */ /* 0x000fea0003800000 */
.L_x_166:
[----:B------:R-:W-:-:S03]  /*7c90*/  UMOV UR4, 0xffffffff ;  /* 0xffffffff00047882 */ /* 0x000fc60000000000 */
[----:B------:R-:W-:Y:S05]  /*7ca0*/  BRA.DIV UR4, `(.L_x_178) ;  /* 0x0000000204cc7947 */ /* 0x000fea000b800000 */
[----:B------:R-:W-:-:S13]  /*7cb0*/  ELECT P6, URZ, PT ;  /* 0x00000000003f782f */ /* 0x000fda00038c0000 */
.L_x_190:
[----:B------:R-:W-:Y:S04]  /*7cc0*/  BSSY B0, `(.L_x_179) ;  /* 0x0000019000007945 */ /* 0x000fe80003800000 */
[----:B------:R-:W-:Y:S05]  /*7cd0*/  @!P6 BRA `(.L_x_180) ;  /* 0x00000000005ce947 */ /* 0x000fea0003800000 */
[----:B------:R-:W-:-:S04]  /*7ce0*/  LOP3.LUT R18, R18, 0x2, RZ, 0xfc, !PT ;  /* 0x0000000212127812 */ /* 0x000fc800078efcff */
[----:B------:R-:W-:-:S13]  /*7cf0*/  ISETP.NE.AND P0, PT, R18, 0x3, PT ;  /* 0x000000031200780c */ /* 0x000fda0003f05270 */
[----:B------:R-:W-:Y:S05]  /*7d00*/  @!P0 BRA `(.L_x_181) ;  /* 0x0000000000048947 */ /* 0x000fea0003800000 */
[----:B------:R-:W-:Y:S01]  /*7d10*/  BPT.TRAP 0x1 ;  /* 0x000000040000795c */ /* 0x000fe20000300000 */
.L_x_181:
[----:B------:R-:W0:Y:S01]  /*7d20*/  S2R R3, SR_CgaCtaId ;  /* 0x0000000000037919 */ /* 0x000e220000008800 */
[----:B------:R-:W-:Y:S02]  /*7d30*/  MOV R0, 0x400 ;  /* 0x0000040000007802 */ /* 0x000fe40000000f00 */
[----:B------:R-:W-:Y:S02]  /*7d40*/  SHF.L.U32 R2, R10, 0x1f, RZ ;  /* 0x0000001f0a027819 */ /* 0x000fe400000006ff */
[----:B0-----:R-:W-:-:S05]  /*7d50*/  LEA R0, R3, R0, 0x18 ;  /* 0x0000000003007211 */ /* 0x001fca00078ec0ff */
[----:B------:R-:W-:-:S04]  /*7d60*/  VIADD R0, R0, 0x10 ;  /* 0x0000001000007836 */ /* 0x000fc80000000000 */
[C---:B------:R-:W-:Y:S02]  /*7d70*/  IMAD R5, R9.reuse, 0x8, R0 ;  /* 0x0000000809057824 */ /* 0x040fe400078e0200 */
[----:B------:R-:W-:Y:S02]  /*7d80*/  VIADD R9, R9, 0x1 ;  /* 0x0000000109097836 */ /* 0x000fe40000000000 */
[----:B------:R-:W0:Y:S03]  /*7d90*/  SYNCS.PHASECHK.TRANS64.TRYWAIT P0, [R5+URZ], R2 ;  /* 0x00000002050075a7 */ /* 0x000e26000800017f */
[----:B------:R-:W-:-:S04]  /*7da0*/  ISETP.NE.AND P1, PT, R9, 0x2, PT ;  /* 0x000000020900780c */ /* 0x000fc80003f25270 */
[----:B------:R-:W-:Y:S02]  /*7db0*/  SEL R3, RZ, 0x1, P1 ;  /* 0x00000001ff037807 */ /* 0x000fe40000800000 */
[----:B------:R-:W-:Y:S02]  /*7dc0*/  SEL R9, R9, RZ, P1 ;  /* 0x000000ff09097207 */ /* 0x000fe40000800000 */
[----:B------:R-:W-:Y:S01]  /*7dd0*/  LOP3.LUT R3, R10, R3, RZ, 0x3c, !PT ;  /* 0x000000030a037212 */ /* 0x000fe200078e3cff */
[----:B0-----:R-:W-:Y:S06]  /*7de0*/  @!P0 BRA `(.L_x_182) ;  /* 0x00000000009c8947 */ /* 0x001fec0003800000 */
.L_x_191:
[----:B------:R-:W-:Y:S01]  /*7df0*/  IMAD R9, R9, 0x8, R0 ;  /* 0x0000000809097824 */ /* 0x000fe200078e0200 */
[----:B------:R-:W-:-:S07]  /*7e00*/  SHF.L.U32 R0, R3, 0x1f, RZ ;  /* 0x0000001f03007819 */ /* 0x000fce00000006ff */
.L_x_183:
[----:B-1----:R1:W2:Y:S02]  /*7e10*/  SYNCS.PHASECHK.TRANS64.TRYWAIT P0, [R9+URZ], R0 ;  /* 0x00000000090075a7 */ /* 0x0022a4000800017f */
[----:B--2---:R-:W-:Y:S05]  /*7e20*/  @!P0 NANOSLEEP.SYNCS 0x989680 ;  /* 0x009896800000895d */ /* 0x004fea0003900000 */
[----:B------:R-:W2:Y:S02]  /*7e30*/  @!P0 SYNCS.PHASECHK.TRANS64 P0, [R9+URZ], R0 ;  /* 0x00000000090085a7 */ /* 0x000ea4000800007f */
[----:B--2---:R-:W-:Y:S05]  /*7e40*/  @!P0 BRA `(.L_x_183) ;  /* 0xfffffffc00f08947 */ /* 0x004fea000383ffff */
.L_x_180:
[----:B------:R-:W-:Y:S05]  /*7e50*/  BSYNC B0 ;  /* 0x0000000000007941 */ /* 0x000fea0003800000 */
.L_x_179:
[----:B------:R-:W-:Y:S05]  /*7e60*/  EXIT ;  /* 0x000000000000794d */ /* 0x000fea0003800000 */
.L_x_21:
[----:B-1----:R1:W2:Y:S02]  /*7e70*/  SYNCS.PHASECHK.TRANS64.TRYWAIT P1, [R3+URZ], R0 ;  /* 0x00000000030075a7 */ /* 0x0022a4000802017f */
[----:B--2---:R-:W-:Y:S05]  /*7e80*/  @!P1 NANOSLEEP.SYNCS 0x989680 ;  /* 0x009896800000995d */ /* 0x004fea0003900000 */
[----:B------:R-:W2:Y:S02]  /*7e90*/  @!P1 SYNCS.PHASECHK.TRANS64 P1, [R3+URZ], R0 ;  /* 0x00000000030095a7 */ /* 0x000ea4000802007f */
[----:B--2---:R-:W-:Y:S05]  /*7ea0*/  @!P1 BRA `(.L_x_21) ;  /* 0xfffffffc00f09947 */ /* 0x004fea000383ffff */
[----:B------:R-:W-:Y:S05]  /*7eb0*/  BRA `(.L_x_20) ;  /* 0xffffff9800307947 */ /* 0x000fea000383ffff */
.L_x_26:
[----:B-1----:R1:W2:Y:S02]  /*7ec0*/  SYNCS.PHASECHK.TRANS64.TRYWAIT P1, [R5+URZ], R4 ;  /* 0x00000004050075a7 */ /* 0x0022a4000802017f */
[----:B--2---:R-:W-:Y:S05]  /*7ed0*/  @!P1 NANOSLEEP.SYNCS 0x989680 ;  /* 0x009896800000995d */ /* 0x004fea0003900000 */
[----:B------:R-:W2:Y:S02]  /*7ee0*/  @!P1 SYNCS.PHASECHK.TRANS64 P1, [R5+URZ], R4 ;  /* 0x00000004050095a7 */ /* 0x000ea4000802007f */
[----:B--2---:R-:W-:Y:S05]  /*7ef0*/  @!P1 BRA `(.L_x_26) ;  /* 0xfffffffc00f09947 */ /* 0x004fea000383ffff */
[----:B------:R-:W-:Y:S05]  /*7f00*/  BRA `(.L_x_25) ;  /* 0xffffff9c000c7947 */ /* 0x000fea000383ffff */
.L_x_167:
[----:B------:R-:W-:Y:S01]  /*7f10*/  BSSY B1, `(.L_x_184) ;  /* 0x0000006000017945 */ /* 0x000fe20003800000 */
[----:B------:R-:W-:-:S07]  /*7f20*/  IMAD.MOV.U32 R15, RZ, RZ, -0x1 ;  /* 0xffffffffff0f7424 */ /* 0x000fce00078e00ff */
[----:B------:R-:W-:Y:S05]  /*7f30*/  WARPSYNC.COLLECTIVE R15, `(.L_x_185) ;  /* 0x000000000f0c7348 */ /* 0x000fea0003c00000 */
[----:B------:R-:W-:Y:S02]  /*7f40*/  ELECT P6, UR62, PT ;  /* 0x00000000003e782f */ /* 0x000fe400038c0000 */
[----:B------:R-:W-:Y:S01]  /*7f50*/  MOV R14, UR62 ;  /* 0x0000003e000e7c02 */ /* 0x000fe20008000f00 */
[----:B------:R-:W-:Y:S10]  /*7f60*/  ENDCOLLECTIVE ;  /* 0x000000000000791b */ /* 0x000ff40003800000 */
.L_x_185:
[----:B------:R-:W-:Y:S05]  /*7f70*/  BSYNC B1 ;  /* 0x0000000000017941 */ /* 0x000fea0003800000 */
.L_x_184:
[----:B------:R-:W-:Y:S05]  /*7f80*/  BRA `(.L_x_186) ;  /* 0xfffffff000387947 */ /* 0x000fea000383ffff */
.L_x_170:
[----:B-1----:R1:W2:Y:S02]  /*7f90*/  SYNCS.PHASECHK.TRANS64.TRYWAIT P0, [R20+URZ+0x10], R13 ;  /* 0x0000100d140075a7 */ /* 0x0022a4000800017f */
[----:B--2---:R-:W-:Y:S05]  /*7fa0*/  @!P0 NANOSLEEP.SYNCS 0x989680 ;  /* 0x009896800000895d */ /* 0x004fea0003900000 */
[----:B------:R-:W2:Y:S02]  /*7fb0*/  @!P0 SYNCS.PHASECHK.TRANS64 P0, [R20+URZ+0x10], R13 ;  /* 0x0000100d140085a7 */ /* 0x000ea4000800007f */
[----:B--2---:R-:W-:Y:S05]  /*7fc0*/  @!P0 BRA `(.L_x_170) ;  /* 0xfffffffc00f08947 */ /* 0x004fea000383ffff */
[----:B------:R-:W-:Y:S05]  /*7fd0*/  BRA `(.L_x_187) ;  /* 0xfffffff000807947 */ /* 0x000fea000383ffff */
.L_x_178:
[----:B------:R-:W-:Y:S01]  /*7fe0*/  BSSY B0, `(.L_x_188) ;  /* 0x0000006000007945 */ /* 0x000fe20003800000 */
[----:B------:R-:W-:-:S07]  /*7ff0*/  IMAD.MOV.U32 R15, RZ, RZ, -0x1 ;  /* 0xffffffffff0f7424 */ /* 0x000fce00078e00ff */
[----:B------:R-:W-:Y:S05]  /*8000*/  WARPSYNC.COLLECTIVE R15, `(.L_x_189) ;  /* 0x000000000f0c7348 */ /* 0x000fea0003c00000 */
[----:B------:R-:W-:Y:S02]  /*8010*/  ELECT P6, UR62, PT ;  /* 0x00000000003e782f */ /* 0x000fe400038c0000 */
[----:B------:R-:W-:Y:S01]  /*8020*/  MOV R14, UR62 ;  /* 0x0000003e000e7c02 */ /* 0x000fe20008000f00 */
[----:B------:R-:W-:Y:S10]  /*8030*/  ENDCOLLECTIVE ;  /* 0x000000000000791b */ /* 0x000ff40003800000 */
.L_x_189:
[----:B------:R-:W-:Y:S05]  /*8040*/  BSYNC B0 ;  /* 0x0000000000007941 */ /* 0x000fea0003800000 */
.L_x_188:
[----:B------:R-:W-:Y:S05]  /*8050*/  BRA `(.L_x_190) ;  /* 0xfffffffc00187947 */ /* 0x000fea000383ffff */
.L_x_182:
[----:B0-----:R0:W1:Y:S02]  /*8060*/  SYNCS.PHASECHK.TRANS64.TRYWAIT P0, [R5+URZ], R2 ;  /* 0x00000002050075a7 */ /* 0x001064000800017f */
[----:B-1----:R-:W-:Y:S05]  /*8070*/  @!P0 NANOSLEEP.SYNCS 0x989680 ;  /* 0x009896800000895d */ /* 0x002fea0003900000 */
[----:B------:R-:W1:Y:S02]  /*8080*/  @!P0 SYNCS.PHASECHK.TRANS64 P0, [R5+URZ], R2 ;  /* 0x00000002050085a7 */ /* 0x000e64000800007f */
[----:B-1----:R-:W-:Y:S05]  /*8090*/  @!P0 BRA `(.L_x_182) ;  /* 0xfffffffc00f08947 */ /* 0x002fea000383ffff */
[----:B------:R-:W-:Y:S05]  /*80a0*/  BRA `(.L_x_191) ;  /* 0xfffffffc00507947 */ /* 0x000fea000383ffff */
.L_x_192:
[----:B------:R-:W-:-:S00]  /*80b0*/  BRA `(.L_x_192) ;  /* 0xfffffffc00fc7947 */ /* 0x000fc0000383ffff */
[----:B------:R-:W-:-:S00]  /*80c0*/  NOP ;  /* 0x0000000000007918 */ /* 0x000fc00000000000 */
        /* <DEDUP_REMOVED lines=11> */
.L_x_193:


//--------------------- .nv.global.init           --------------------------
	.section	.nv.global.init,"aw",@progbits
.nv.global.init:
	.type		$str$22,@object
	.size		$str$22,($str$23 - $str$22)
$str$22:
        /*0000*/ 	.byte	0x6b, 0x5f, 0x74, 0x69, 0x6c, 0x65, 0x5f, 0x63, 0x6f, 0x75, 0x6e, 0x74, 0x20, 0x3e, 0x3d, 0x20
        /*0010*/ 	.byte	0x31, 0x00
	.type		$str$23,@object
	.size		$str$23,(__unnamed_1 - $str$23)
$str$23:
        /*0012*/ 	.byte	0x2f, 0x74, 0x6d, 0x70, 0x2f, 0x63, 0x75, 0x74, 0x6c, 0x61, 0x73, 0x73, 0x5f, 0x73, 0x77, 0x65
        /*0022*/ 	.byte	0x65, 0x70, 0x5f, 0x73, 0x72, 0x63, 0x2f, 0x69, 0x6e, 0x63, 0x6c, 0x75, 0x64, 0x65, 0x2f, 0x63
        /*0032*/ 	.byte	0x75, 0x74, 0x6c, 0x61, 0x73, 0x73, 0x2f, 0x67, 0x65, 0x6d, 0x6d, 0x2f, 0x63, 0x6f, 0x6c, 0x6c
        /*0042*/ 	.byte	0x65, 0x63, 0x74, 0x69, 0x76, 0x65, 0x2f, 0x73, 0x6d, 0x39, 0x30, 0x5f, 0x6d, 0x6d, 0x61, 0x5f
        /*0052*/ 	.byte	0x74, 0x6d, 0x61, 0x5f, 0x67, 0x6d, 0x6d, 0x61, 0x5f, 0x73, 0x73, 0x5f, 0x77, 0x61, 0x72, 0x70
        /*0062*/ 	.byte	0x73, 0x70, 0x65, 0x63, 0x69, 0x61, 0x6c, 0x69, 0x7a, 0x65, 0x64, 0x2e, 0x68, 0x70, 0x70, 0x00
	.type		__unnamed_1,@object
	.size		__unnamed_1,(.L_0 - __unnamed_1)
__unnamed_1:
        /*0072*/ 	.byte	0x76, 0x6f, 0x69, 0x64, 0x20, 0x63, 0x75, 0x74, 0x6c, 0x61, 0x73, 0x73, 0x3a, 0x3a, 0x67, 0x65
        /* <DEDUP_REMOVED lines=181> */
        /*0bd2*/ 	.byte	0x00
.L_0:


//--------------------- .nv.shared._ZN7cutlass13device_kernelINS_4gemm6kernel13GemmUniversalIN4cute5tupleIJiiiiEEENS1_10collective13CollectiveMmaINS1_34MainloopSm90TmaGmmaWarpSpecializedILi2ENS5_IJNS4_1CILi4EEESB_NSA_ILi1EEEEEENS1_35KernelTmaWarpSpecializedCooperativeEEENS5_IJNSA_ILi128EEESG_NSA_ILi64EEEEEENS_6half_tENS5_IJSC_llEEESJ_SK_NS4_8TiledMMAINS4_8MMA_AtomIJNS4_4SM904GMMA26MMA_64x128x16_F32F16F16_SSILNSO_5MajorE1ELSQ_1ELNSO_7ScaleInE1ELSR_1EEEEEENS4_6LayoutINS5_IJNSA_ILi2EEESC_SC_EEENS5_IJSC_NSA_ILi0EEESX_EEEEENS5_IJNS4_10UnderscoreES10_S10_EEEEENS4_23SM90_TMA_LOAD_MULTICASTENS4_14ComposedLayoutINS4_7SwizzleILi3ELi4ELi3EEENS4_18smem_ptr_flag_bitsILi16EEENSU_INS5_IJSH_NSA_ILi8EEEEEENS5_IJSC_SH_EEEEEEEvNS4_8identityES13_S1D_vS1E_EENS_8epilogue10collective6detail29Sm90TmaWarpSpecializedAdapterINS1H_15DefaultEpilogueISJ_NS5_IJlSC_lEEES1L_NS1G_6thread17LinearCombinationISJ_Li1EffLNS1M_9ScaleType4KindE0ELNS_15FloatRoundStyleE2ESJ_EENS1_15EpilogueDefaultEEEEEvvEEEEvNT_6ParamsE --------------------------
	.section	.nv.shared._ZN7cutlass13device_kernelINS_4gemm6kernel13GemmUniversalIN4cute5tupleIJiiiiEEENS1_10collective13CollectiveMmaINS1_34MainloopSm90TmaGmmaWarpSpecializedILi2ENS5_IJNS4_1CILi4EEESB_NSA_ILi1EEEEEENS1_35KernelTmaWarpSpecializedCooperativeEEENS5_IJNSA_ILi128EEESG_NSA_ILi64EEEEEENS_6half_tENS5_IJSC_llEEESJ_SK_NS4_8TiledMMAINS4_8MMA_AtomIJNS4_4SM904GMMA26MMA_64x128x16_F32F16F16_SSILNSO_5MajorE1ELSQ_1ELNSO_7ScaleInE1ELSR_1EEEEEENS4_6LayoutINS5_IJNSA_ILi2EEESC_SC_EEENS5_IJSC_NSA_ILi0EEESX_EEEEENS5_IJNS4_10UnderscoreES10_S10_EEEEENS4_23SM90_TMA_LOAD_MULTICASTENS4_14ComposedLayoutINS4_7SwizzleILi3ELi4ELi3EEENS4_18smem_ptr_flag_bitsILi16EEENSU_INS5_IJSH_NSA_ILi8EEEEEENS5_IJSC_SH_EEEEEEEvNS4_8identityES13_S1D_vS1E_EENS_8epilogue10collective6detail29Sm90TmaWarpSpecializedAdapterINS1H_15DefaultEpilogueISJ_NS5_IJlSC_lEEES1L_NS1G_6thread17LinearCombinationISJ_Li1EffLNS1M_9ScaleType4KindE0ELNS_15FloatRoundStyleE2ESJ_EENS1_15EpilogueDefaultEEEEEvvEEEEvNT_6ParamsE,"aw",@nobits
	.sectionflags	@""
	.align	16
	.zero		1024


//--------------------- .nv.shared.reserved.0     --------------------------
	.section	.nv.shared.reserved.0,"aw",@nobits
	.weak		__nv_reservedSMEM_offset_0_alias
	.size		__nv_reservedSMEM_offset_0_alias, 0, 0
	.other		__nv_reservedSMEM_offset_0_alias,@"STO_CUDA_RESERVED_SHARED STV_DEFAULT"
__nv_reservedSMEM_offset_0_alias:
	.zero		0


//--------------------- .nv.global                --------------------------
	.section	.nv.global,"aw",@nobits
.nv.global:
	.type		_ZN40_INTERNAL_cd7e7378_4_k_cu_be1672ca_288794cute1_E,@object
	.size		_ZN40_INTERNAL_cd7e7378_4_k_cu_be1672ca_288794cute1_E,(_ZN40_INTERNAL_cd7e7378_4_k_cu_be1672ca_288794cuda3std3__45__cpo6cbeginE - _ZN40_INTERNAL_cd7e7378_4_k_cu_be1672ca_288794cute1_E)
_ZN40_INTERNAL_cd7e7378_4_k_cu_be1672ca_288794cute1_E:
	.zero		1
	.type		_ZN40_INTERNAL_cd7e7378_4_k_cu_be1672ca_288794cuda3std3__45__cpo6cbeginE,@object
	.size		_ZN40_INTERNAL_cd7e7378_4_k_cu_be1672ca_288794cuda3std3__45__cpo6cbeginE,(_ZN40_INTERNAL_cd7e7378_4_k_cu_be1672ca_288794cuda3std3__48in_placeE - _ZN40_INTERNAL_cd7e7378_4_k_cu_be1672ca_288794cuda3std3__45__cpo6cbeginE)
_ZN40_INTERNAL_cd7e7378_4_k_cu_be1672ca_288794cuda3std3__45__cpo6cbeginE:
	.zero		1
	.type		_ZN40_INTERNAL_cd7e7378_4_k_cu_be1672ca_288794cuda3std3__48in_placeE,@object
	.size		_ZN40_INTERNAL_cd7e7378_4_k_cu_be1672ca_288794cuda3std3__48in_placeE,(_ZN40_INTERNAL_cd7e7378_4_k_cu_be1672ca_288794cuda3std6ranges3__45__cpo9iter_moveE - _ZN40_INTERNAL_cd7e7378_4_k_cu_be1672ca_288794cuda3std3__48in_placeE)
_ZN40_INTERNAL_cd7e7378_4_k_cu_be1672ca_288794cuda3std3__48in_placeE:
	.zero		1
	.type		_ZN40_INTERNAL_cd7e7378_4_k_cu_be1672ca_288794cuda3std6ranges3__45__cpo9iter_moveE,@object
	.size		_ZN40_INTERNAL_cd7e7378_4_k_cu_be1672ca_288794cuda3std6ranges3__45__cpo9iter_moveE,(_ZN40_INTERNAL_cd7e7378_4_k_cu_be1672ca_288794cuda3std3__45__cpo5beginE - _ZN40_INTERNAL_cd7e7378_4_k_cu_be1672ca_288794cuda3std6ranges3__45__cpo9iter_moveE)
_ZN40_INTERNAL_cd7e7378_4_k_cu_be1672ca_288794cuda3std6ranges3__45__cpo9iter_moveE:
	.zero		1
	.type		_ZN40_INTERNAL_cd7e7378_4_k_cu_be1672ca_288794cuda3std3__45__cpo5beginE,@object
	.size		_ZN40_INTERNAL_cd7e7378_4_k_cu_be1672ca_288794cuda3std3__45__cpo5beginE,(_ZN40_INTERNAL_cd7e7378_4_k_cu_be1672ca_288794cuda3std3__442_GLOBAL__N__cd7e7378_4_k_cu_be1672ca_288796ignoreE - _ZN40_INTERNAL_cd7e7378_4_k_cu_be1672ca_288794cuda3std3__45__cpo5beginE)
_ZN40_INTERNAL_cd7e7378_4_k_cu_be1672ca_288794cuda3std3__45__cpo5beginE:
	.zero		1
	.type		_ZN40_INTERNAL_cd7e7378_4_k_cu_be1672ca_288794cuda3std3__442_GLOBAL__N__cd7e7378_4_k_cu_be1672ca_288796ignoreE,@object
	.size		_ZN40_INTERNAL_cd7e7378_4_k_cu_be1672ca_288794cuda3std3__442_GLOBAL__N__cd7e7378_4_k_cu_be1672ca_288796ignoreE,(_ZN40_INTERNAL_cd7e7378_4_k_cu_be1672ca_288794cute7productE - _ZN40_INTERNAL_cd7e7378_4_k_cu_be1672ca_288794cuda3std3__442_GLOBAL__N__cd7e7378_4_k_cu_be1672ca_288796ignoreE)
_ZN40_INTERNAL_cd7e7378_4_k_cu_be1672ca_288794cuda3std3__442_GLOBAL__N__cd7e7378_4_k_cu_be1672ca_288796ignoreE:
	.zero		1
	.type		_ZN40_INTERNAL_cd7e7378_4_k_cu_be1672ca_288794cute7productE,@object
	.size		_ZN40_INTERNAL_cd7e7378_4_k_cu_be1672ca_288794cute7productE,(_ZN40_INTERNAL_cd7e7378_4_k_cu_be1672ca_288794cuda3std3__45__cpo3endE - _ZN40_INTERNAL_cd7e7378_4_k_cu_be1672ca_288794cute7productE)
_ZN40_INTERNAL_cd7e7378_4_k_cu_be1672ca_288794cute7productE:
	.zero		1
	.type		_ZN40_INTERNAL_cd7e7378_4_k_cu_be1672ca_288794cuda3std3__45__cpo3endE,@object
	.size		_ZN40_INTERNAL_cd7e7378_4_k_cu_be1672ca_288794cuda3std3__45__cpo3endE,(_ZN40_INTERNAL_cd7e7378_4_k_cu_be1672ca_288794cuda3std3__419piecewise_constructE - _ZN40_INTERNAL_cd7e7378_4_k_cu_be1672ca_288794cuda3std3__45__cpo3endE)
_ZN40_INTERNAL_cd7e7378_4_k_cu_be1672ca_288794cuda3std3__45__cpo3endE:
	.zero		1
	.type		_ZN40_INTERNAL_cd7e7378_4_k_cu_be1672ca_288794cuda3std3__419piecewise_constructE,@object
	.size		_ZN40_INTERNAL_cd7e7378_4_k_cu_be1672ca_288794cuda3std3__419piecewise_constructE,(_ZN40_INTERNAL_cd7e7378_4_k_cu_be1672ca_288794cuda3std3__45__cpo4cendE - _ZN40_INTERNAL_cd7e7378_4_k_cu_be1672ca_288794cuda3std3__419piecewise_constructE)
_ZN40_INTERNAL_cd7e7378_4_k_cu_be1672ca_288794cuda3std3__419piecewise_constructE:
	.zero		1
	.type		_ZN40_INTERNAL_cd7e7378_4_k_cu_be1672ca_288794cuda3std3__45__cpo4cendE,@object
	.size		_ZN40_INTERNAL_cd7e7378_4_k_cu_be1672ca_288794cuda3std3__45__cpo4cendE,(_ZN40_INTERNAL_cd7e7378_4_k_cu_be1672ca_288794cuda3std6ranges3__45__cpo4swapE - _ZN40_INTERNAL_cd7e7378_4_k_cu_be1672ca_288794cuda3std3__45__cpo4cendE)
_ZN40_INTERNAL_cd7e7378_4_k_cu_be1672ca_288794cuda3std3__45__cpo4cendE:
	.zero		1
	.type		_ZN40_INTERNAL_cd7e7378_4_k_cu_be1672ca_288794cuda3std6ranges3__45__cpo4swapE,@object
	.size		_ZN40_INTERNAL_cd7e7378_4_k_cu_be1672ca_288794cuda3std6ranges3__45__cpo4swapE,(.L_8 - _ZN40_INTERNAL_cd7e7378_4_k_cu_be1672ca_288794cuda3std6ranges3__45__cpo4swapE)
_ZN40_INTERNAL_cd7e7378_4_k_cu_be1672ca_288794cuda3std6ranges3__45__cpo4swapE:
	.zero		1
.L_8:


//--------------------- .nv.constant0._ZN7cutlass13device_kernelINS_4gemm6kernel13GemmUniversalIN4cute5tupleIJiiiiEEENS1_10collective13CollectiveMmaINS1_34MainloopSm90TmaGmmaWarpSpecializedILi2ENS5_IJNS4_1CILi4EEESB_NSA_ILi1EEEEEENS1_35KernelTmaWarpSpecializedCooperativeEEENS5_IJNSA_ILi128EEESG_NSA_ILi64EEEEEENS_6half_tENS5_IJSC_llEEESJ_SK_NS4_8TiledMMAINS4_8MMA_AtomIJNS4_4SM904GMMA26MMA_64x128x16_F32F16F16_SSILNSO_5MajorE1ELSQ_1ELNSO_7ScaleInE1ELSR_1EEEEEENS4_6LayoutINS5_IJNSA_ILi2EEESC_SC_EEENS5_IJSC_NSA_ILi0EEESX_EEEEENS5_IJNS4_10UnderscoreES10_S10_EEEEENS4_23SM90_TMA_LOAD_MULTICASTENS4_14ComposedLayoutINS4_7SwizzleILi3ELi4ELi3EEENS4_18smem_ptr_flag_bitsILi16EEENSU_INS5_IJSH_NSA_ILi8EEEEEENS5_IJSC_SH_EEEEEEEvNS4_8identityES13_S1D_vS1E_EENS_8epilogue10collective6detail29Sm90TmaWarpSpecializedAdapterINS1H_15DefaultEpilogueISJ_NS5_IJlSC_lEEES1L_NS1G_6thread17LinearCombinationISJ_Li1EffLNS1M_9ScaleType4KindE0ELNS_15FloatRoundStyleE2ESJ_EENS1_15EpilogueDefaultEEEEEvvEEEEvNT_6ParamsE --------------------------
	.section	.nv.constant0._ZN7cutlass13device_kernelINS_4gemm6kernel13GemmUniversalIN4cute5tupleIJiiiiEEENS1_10collective13CollectiveMmaINS1_34MainloopSm90TmaGmmaWarpSpecializedILi2ENS5_IJNS4_1CILi4EEESB_NSA_ILi1EEEEEENS1_35KernelTmaWarpSpecializedCooperativeEEENS5_IJNSA_ILi128EEESG_NSA_ILi64EEEEEENS_6half_tENS5_IJSC_llEEESJ_SK_NS4_8TiledMMAINS4_8MMA_AtomIJNS4_4SM904GMMA26MMA_64x128x16_F32F16F16_SSILNSO_5MajorE1ELSQ_1ELNSO_7ScaleInE1ELSR_1EEEEEENS4_6LayoutINS5_IJNSA_ILi2EEESC_SC_EEENS5_IJSC_NSA_ILi0EEESX_EEEEENS5_IJNS4_10UnderscoreES10_S10_EEEEENS4_23SM90_TMA_LOAD_MULTICASTENS4_14ComposedLayoutINS4_7SwizzleILi3ELi4ELi3EEENS4_18smem_ptr_flag_bitsILi16EEENSU_INS5_IJSH_NSA_ILi8EEEEEENS5_IJSC_SH_EEEEEEEvNS4_8identityES13_S1D_vS1E_EENS_8epilogue10collective6detail29Sm90TmaWarpSpecializedAdapterINS1H_15DefaultEpilogueISJ_NS5_IJlSC_lEEES1L_NS1G_6thread17LinearCombinationISJ_Li1EffLNS1M_9ScaleType4KindE0ELNS_15FloatRoundStyleE2ESJ_EENS1_15EpilogueDefaultEEEEEvvEEEEvNT_6ParamsE,"a",@progbits
	.sectionflags	@""
	.align	4
.nv.constant0._ZN7cutlass13device_kernelINS_4gemm6kernel13GemmUniversalIN4cute5tupleIJiiiiEEENS1_10collective13CollectiveMmaINS1_34MainloopSm90TmaGmmaWarpSpecializedILi2ENS5_IJNS4_1CILi4EEESB_NSA_ILi1EEEEEENS1_35KernelTmaWarpSpecializedCooperativeEEENS5_IJNSA_ILi128EEESG_NSA_ILi64EEEEEENS_6half_tENS5_IJSC_llEEESJ_SK_NS4_8TiledMMAINS4_8MMA_AtomIJNS4_4SM904GMMA26MMA_64x128x16_F32F16F16_SSILNSO_5MajorE1ELSQ_1ELNSO_7ScaleInE1ELSR_1EEEEEENS4_6LayoutINS5_IJNSA_ILi2EEESC_SC_EEENS5_IJSC_NSA_ILi0EEESX_EEEEENS5_IJNS4_10UnderscoreES10_S10_EEEEENS4_23SM90_TMA_LOAD_MULTICASTENS4_14ComposedLayoutINS4_7SwizzleILi3ELi4ELi3EEENS4_18smem_ptr_flag_bitsILi16EEENSU_INS5_IJSH_NSA_ILi8EEEEEENS5_IJSC_SH_EEEEEEEvNS4_8identityES13_S1D_vS1E_EENS_8epilogue10collective6detail29Sm90TmaWarpSpecializedAdapterINS1H_15DefaultEpilogueISJ_NS5_IJlSC_lEEES1L_NS1G_6thread17LinearCombinationISJ_Li1EffLNS1M_9ScaleType4KindE0ELNS_15FloatRoundStyleE2ESJ_EENS1_15EpilogueDefaultEEEEEvvEEEEvNT_6ParamsE:
	.zero		1664


//--------------------- SYMBOLS --------------------------

	.type		.nv.reservedSmem.offset0,@object
	.size		.nv.reservedSmem.offset0,0x4
	.type		__assertfail,@function
